	.headerflags	@"EF_CUDA_TEXMODE_UNIFIED EF_CUDA_64BIT_ADDRESS EF_CUDA_SM80 EF_CUDA_VIRTUAL_SM(EF_CUDA_SM80)"
	.elftype	@"ET_EXEC"


//--------------------- .nv.info                  --------------------------
	.section	.nv.info,"",@"SHT_CUDA_INFO"
	.align	4


	//----- nvinfo : EIATTR_REGCOUNT
	.align		4
        /*0000*/ 	.byte	0x04, 0x2f
        /*0002*/ 	.short	(.L_1 - .L_0)
	.align		4
.L_0:
        /*0004*/ 	.word	index@(candidate4)
        /*0008*/ 	.word	0x000000fe


	//----- nvinfo : EIATTR_MAX_STACK_SIZE
	.align		4
.L_1:
        /*000c*/ 	.byte	0x04, 0x23
        /*000e*/ 	.short	(.L_3 - .L_2)
	.align		4
.L_2:
        /*0010*/ 	.word	index@(candidate4)
        /*0014*/ 	.word	0x00000000


	//----- nvinfo : EIATTR_MIN_STACK_SIZE
	.align		4
.L_3:
        /*0018*/ 	.byte	0x04, 0x12
        /*001a*/ 	.short	(.L_5 - .L_4)
	.align		4
.L_4:
        /*001c*/ 	.word	index@(candidate4)
        /*0020*/ 	.word	0x00000000


	//----- nvinfo : EIATTR_FRAME_SIZE
	.align		4
.L_5:
        /*0024*/ 	.byte	0x04, 0x11
        /*0026*/ 	.short	(.L_7 - .L_6)
	.align		4
.L_6:
        /*0028*/ 	.word	index@(candidate4)
        /*002c*/ 	.word	0x00000000
.L_7:


//--------------------- .nv.info.candidate4       --------------------------
	.section	.nv.info.candidate4,"",@"SHT_CUDA_INFO"
	.align	4


	//----- nvinfo : EIATTR_CUDA_API_VERSION
	.align		4
        /*0000*/ 	.byte	0x04, 0x37
        /*0002*/ 	.short	(.L_9 - .L_8)
.L_8:
        /*0004*/ 	.word	0x00000075


	//----- nvinfo : EIATTR_SW2861232_WAR
	.align		4
.L_9:
        /*0008*/ 	.byte	0x01, 0x35
	.zero		2


	//----- nvinfo : EIATTR_PARAM_CBANK
	.align		4
        /*000c*/ 	.byte	0x04, 0x0a
        /*000e*/ 	.short	(.L_11 - .L_10)
	.align		4
.L_10:
        /*0010*/ 	.word	index@(.nv.constant0.candidate4)
        /*0014*/ 	.short	0x0160
        /*0016*/ 	.short	0x0018


	//----- nvinfo : EIATTR_CBANK_PARAM_SIZE
	.align		4
.L_11:
        /*0018*/ 	.byte	0x03, 0x19
        /*001a*/ 	.short	0x0018


	//----- nvinfo : EIATTR_KPARAM_INFO
	.align		4
        /*001c*/ 	.byte	0x04, 0x17
        /*001e*/ 	.short	(.L_13 - .L_12)
.L_12:
        /*0020*/ 	.word	0x00000000
        /*0024*/ 	.short	0x0002
        /*0026*/ 	.short	0x0010
        /*0028*/ 	.byte	0x00, 0xf0, 0x21, 0x00


	//----- nvinfo : EIATTR_KPARAM_INFO
	.align		4
.L_13:
        /*002c*/ 	.byte	0x04, 0x17
        /*002e*/ 	.short	(.L_15 - .L_14)
.L_14:
        /*0030*/ 	.word	0x00000000
        /*0034*/ 	.short	0x0001
        /*0036*/ 	.short	0x0008
        /*0038*/ 	.byte	0x00, 0xf0, 0x21, 0x00


	//----- nvinfo : EIATTR_KPARAM_INFO
	.align		4
.L_15:
        /*003c*/ 	.byte	0x04, 0x17
        /*003e*/ 	.short	(.L_17 - .L_16)
.L_16:
        /*0040*/ 	.word	0x00000000
        /*0044*/ 	.short	0x0000
        /*0046*/ 	.short	0x0000
        /*0048*/ 	.byte	0x00, 0xf0, 0x21, 0x00


	//----- nvinfo : EIATTR_MAXREG_COUNT
	.align		4
.L_17:
        /*004c*/ 	.byte	0x03, 0x1b
        /*004e*/ 	.short	0x00ff


	//----- nvinfo : EIATTR_EXIT_INSTR_OFFSETS
	.align		4
        /*0050*/ 	.byte	0x04, 0x1c
        /*0052*/ 	.short	(.L_19 - .L_18)


	//   ....[0]....
.L_18:
        /*0054*/ 	.word	0x000088e0


	//----- nvinfo : EIATTR_MAX_THREADS
	.align		4
.L_19:
        /*0058*/ 	.byte	0x04, 0x05
        /*005a*/ 	.short	(.L_21 - .L_20)
.L_20:
        /*005c*/ 	.word	0x00000080
        /*0060*/ 	.word	0x00000001
        /*0064*/ 	.word	0x00000001


	//----- nvinfo : EIATTR_CRS_STACK_SIZE
	.align		4
.L_21:
        /*0068*/ 	.byte	0x04, 0x1e
        /*006a*/ 	.short	(.L_23 - .L_22)
.L_22:
        /*006c*/ 	.word	0x00000000
.L_23:


//--------------------- .nv.rel.action            --------------------------
	.section	.nv.rel.action,"",@"SHT_CUDA_RELOCINFO"
	.align	8
	.sectionentsize	8
        /*0000*/ 	.byte	0x4b, 0x00, 0x00, 0x00, 0x00, 0x00, 0x00, 0x00, 0x00, 0x02, 0x02, 0x08, 0x10, 0x0a, 0x2f, 0x22
        /* <DEDUP_REMOVED lines=13> */


//--------------------- .nv.constant0.candidate4  --------------------------
	.section	.nv.constant0.candidate4,"a",@progbits
	.align	4
.nv.constant0.candidate4:
	.zero		376


//--------------------- .text.candidate4          --------------------------
	.section	.text.candidate4,"ax",@progbits
	.sectionflags	@"SHF_BARRIERS=1"
	.sectioninfo	@"SHI_REGISTERS=254"
	.align	128
        .global         candidate4
        .type           candidate4,@function
        .size           candidate4,(.L_x_9 - candidate4)
        .other          candidate4,@"STO_CUDA_ENTRY STV_DEFAULT"
candidate4:
.text.candidate4:
[----:B------:R-:W-:-:S02]  /*0000*/  MOV R1, c[0x0][0x28] ;  /* 0x00000a0000017a02 */ /* 0x000fc40000000f00 */
[----:B------:R-:W0:Y:S01]  /*0010*/  S2R R0, SR_TID.X ;  /* 0x0000000000007919 */ /* 0x000e220000002100 */
[----:B------:R-:W-:Y:S01]  /*0020*/  HFMA2.MMA R2, -RZ, RZ, 0, 0 ;  /* 0x00000000ff027435 */ /* 0x000fe200000001ff */
[----:B------:R-:W-:Y:S01]  /*0030*/  MOV R14, RZ ;  /* 0x000000ff000e7202 */ /* 0x000fe20000000f00 */
        /* <DEDUP_REMOVED lines=21> */
[----:B0-----:R-:W-:Y:S01]  /*0190*/  MOV R3, R0 ;  /* 0x0000000000037202 */ /* 0x001fe20000000f00 */
[----:B------:R-:W-:Y:S01]  /*01a0*/  HFMA2.MMA R104, -RZ, RZ, 0, 0 ;  /* 0x00000000ff687435 */ /* 0x000fe200000001ff */
[C---:B------:R-:W-:Y:S01]  /*01b0*/  IADD3 R101, R0.reuse, 0x5, RZ ;  /* 0x0000000500657810 */ /* 0x040fe20007ffe0ff */
[----:B------:R-:W-:Y:S01]  /*01c0*/  HFMA2.MMA R16, -RZ, RZ, 0, 0 ;  /* 0x00000000ff107435 */ /* 0x000fe200000001ff */
[C---:B------:R-:W-:Y:S01]  /*01d0*/  IADD3 R15, R0.reuse, 0xa, RZ ;  /* 0x0000000a000f7810 */ /* 0x040fe20007ffe0ff */
[C---:B------:R-:W-:Y:S01]  /*01e0*/  IMAD.HI R59, R0.reuse, -0x7bdef7bd, R2 ;  /* 0x84210843003b7827 */ /* 0x040fe200078e0202 */
[C---:B------:R-:W-:Y:S01]  /*01f0*/  IADD3 R3, R0.reuse, 0x200, RZ ;  /* 0x0000020000037810 */ /* 0x040fe20007ffe0ff */
[----:B------:R-:W-:Y:S01]  /*0200*/  HFMA2.MMA R106, -RZ, RZ, 0, 0 ;  /* 0x00000000ff6a7435 */ /* 0x000fe200000001ff */
[C---:B------:R-:W-:Y:S01]  /*0210*/  IADD3 R9, R0.reuse, 0x300, RZ ;  /* 0x0000030000097810 */ /* 0x040fe20007ffe0ff */
[----:B------:R-:W-:Y:S01]  /*0220*/  IMAD.HI R65, R101, 0x724614fb, RZ ;  /* 0x724614fb65417827 */ /* 0x000fe200078e02ff */
[C---:B------:R-:W-:Y:S01]  /*0230*/  IADD3 R23, R0.reuse, 0x1, RZ ;  /* 0x0000000100177810 */ /* 0x040fe20007ffe0ff */
[----:B------:R-:W-:Y:S01]  /*0240*/  HFMA2.MMA R108, -RZ, RZ, 0, 0 ;  /* 0x00000000ff6c7435 */ /* 0x000fe200000001ff */
[C---:B------:R-:W-:Y:S01]  /*0250*/  IADD3 R19, R0.reuse, 0xb, RZ ;  /* 0x0000000b00137810 */ /* 0x040fe20007ffe0ff */
[----:B------:R-:W-:Y:S01]  /*0260*/  IMAD.HI R2, R3, -0x7bdef7bd, R2 ;  /* 0x8421084303027827 */ /* 0x000fe200078e0202 */
[C---:B------:R-:W-:Y:S01]  /*0270*/  IADD3 R3, R0.reuse, 0x480, RZ ;  /* 0x0000048000037810 */ /* 0x040fe20007ffe0ff */
[----:B------:R-:W-:Y:S01]  /*0280*/  HFMA2.MMA R110, -RZ, RZ, 0, 0 ;  /* 0x00000000ff6e7435 */ /* 0x000fe200000001ff */
[C---:B------:R-:W-:Y:S01]  /*0290*/  IADD3 R73, R0.reuse, 0x85, RZ ;  /* 0x0000008500497810 */ /* 0x040fe20007ffe0ff */
[----:B------:R-:W-:Y:S01]  /*02a0*/  IMAD.HI R28, R15, -0x7bdef7bd, R14 ;  /* 0x842108430f1c7827 */ /* 0x000fe200078e020e */
[----:B------:R-:W-:Y:S01]  /*02b0*/  SHF.R.U32.HI R14, RZ, 0x1f, R65 ;  /* 0x0000001fff0e7819 */ /* 0x000fe20000011641 */
[----:B------:R-:W0:Y:S01]  /*02c0*/  S2UR UR5, SR_CTAID.X ;  /* 0x00000000000579c3 */ /* 0x000e220000002500 */
[C---:B------:R-:W-:Y:S01]  /*02d0*/  IADD3 R31, R0.reuse, 0x10, RZ ;  /* 0x00000010001f7810 */ /* 0x040fe20007ffe0ff */
[----:B------:R-:W-:Y:S01]  /*02e0*/  IMAD.HI R3, R3, 0x724614fb, RZ ;  /* 0x724614fb03037827 */ /* 0x000fe200078e02ff */
[----:B------:R-:W-:Y:S01]  /*02f0*/  LEA.HI.SX32 R65, R65, R14, 0x17 ;  /* 0x0000000e41417211 */ /* 0x000fe200078fbaff */
[----:B------:R-:W-:Y:S01]  /*0300*/  UMOV UR4, URZ ;  /* 0x0000003f00047c82 */ /* 0x000fe20008000000 */
[C---:B------:R-:W-:Y:S01]  /*0310*/  IADD3 R76, R0.reuse, 0x105, RZ ;  /* 0x00000105004c7810 */ /* 0x040fe20007ffe0ff */
[----:B------:R-:W-:Y:S01]  /*0320*/  IMAD.HI R8, R9, -0x7bdef7bd, R8 ;  /* 0x8421084309087827 */ /* 0x000fe200078e0208 */
[C---:B------:R-:W-:Y:S01]  /*0330*/  IADD3 R9, R0.reuse, 0x500, RZ ;  /* 0x0000050000097810 */ /* 0x040fe20007ffe0ff */
[----:B------:R-:W-:Y:S01]  /*0340*/  HFMA2.MMA R200, -RZ, RZ, 0, 0 ;  /* 0x00000000ffc87435 */ /* 0x000fe200000001ff */
[C---:B------:R-:W-:Y:S01]  /*0350*/  IADD3 R14, R0.reuse, 0x580, RZ ;  /* 0x00000580000e7810 */ /* 0x040fe20007ffe0ff */
[----:B------:R-:W-:Y:S01]  /*0360*/  IMAD.HI R32, R23, -0x7bdef7bd, R22 ;  /* 0x8421084317207827 */ /* 0x000fe200078e0216 */
[----:B------:R-:W-:Y:S01]  /*0370*/  SHF.R.U32.HI R22, RZ, 0x1f, R3 ;  /* 0x0000001fff167819 */ /* 0x000fe20000011603 */
[----:B------:R-:W-:Y:S01]  /*0380*/  HFMA2.MMA R202, -RZ, RZ, 0, 0 ;  /* 0x00000000ffca7435 */ /* 0x000fe200000001ff */
[C---:B------:R-:W-:Y:S01]  /*0390*/  IADD3 R25, R0.reuse, 0x18, RZ ;  /* 0x0000001800197810 */ /* 0x040fe20007ffe0ff */
[----:B------:R-:W-:Y:S01]  /*03a0*/  IMAD.HI R20, R19, -0x7bdef7bd, R18 ;  /* 0x8421084313147827 */ /* 0x000fe200078e0212 */
[----:B------:R-:W-:Y:S01]  /*03b0*/  LEA.HI.SX32 R22, R3, R22, 0x17 ;  /* 0x0000001603167211 */ /* 0x000fe200078fbaff */
[----:B------:R-:W-:Y:S01]  /*03c0*/  HFMA2.MMA R149, -RZ, RZ, 0, 0 ;  /* 0x00000000ff957435 */ /* 0x000fe200000001ff */
[C---:B------:R-:W-:Y:S01]  /*03d0*/  IADD3 R37, R0.reuse, 0x8, RZ ;  /* 0x0000000800257810 */ /* 0x040fe20007ffe0ff */
[----:B------:R-:W-:Y:S01]  /*03e0*/  IMAD.HI R18, R73, 0x724614fb, RZ ;  /* 0x724614fb49127827 */ /* 0x000fe200078e02ff */
[C---:B------:R-:W-:Y:S01]  /*03f0*/  IADD3 R78, R0.reuse, 0x185, RZ ;  /* 0x00000185004e7810 */ /* 0x040fe20007ffe0ff */
[----:B------:R-:W-:Y:S01]  /*0400*/  CS2R R196, SRZ ;  /* 0x0000000000c47805 */ /* 0x000fe2000001ff00 */
[C---:B------:R-:W-:Y:S01]  /*0410*/  IADD3 R45, R0.reuse, 0x1a, RZ ;  /* 0x0000001a002d7810 */ /* 0x040fe20007ffe0ff */
[----:B------:R-:W-:Y:S01]  /*0420*/  IMAD.HI R56, R31, -0x7bdef7bd, R30 ;  /* 0x842108431f387827 */ /* 0x000fe200078e021e */
[----:B------:R-:W-:Y:S01]  /*0430*/  SHF.R.U32.HI R3, RZ, 0x1f, R18 ;  /* 0x0000001fff037819 */ /* 0x000fe20000011612 */
[----:B0-----:R-:W-:Y:S01]  /*0440*/  UIMAD.WIDE UR6, UR5, -0x6db6db6d, UR4 ;  /* 0x92492493050678a5 */ /* 0x001fe2000f8e0204 */
[----:B------:R-:W-:Y:S01]  /*0450*/  IADD3 R43, R0, 0x3, RZ ;  /* 0x00000003002b7810 */ /* 0x000fe20007ffe0ff */
[----:B------:R-:W-:Y:S01]  /*0460*/  IMAD.HI R9, R9, 0x724614fb, RZ ;  /* 0x724614fb09097827 */ /* 0x000fe200078e02ff */
[----:B------:R-:W-:Y:S01]  /*0470*/  LEA.HI.SX32 R74, R18, R3, 0x17 ;  /* 0x00000003124a7211 */ /* 0x000fe200078fbaff */
[----:B------:R-:W-:Y:S01]  /*0480*/  USHF.R.U32.HI UR4, URZ, 0x1f, UR7 ;  /* 0x0000001f3f047899 */ /* 0x000fe20008011607 */
[----:B------:R-:W-:Y:S01]  /*0490*/  IADD3 R18, R0, 0x600, RZ ;  /* 0x0000060000127810 */ /* 0x000fe20007ffe0ff */
[----:B------:R-:W-:Y:S01]  /*04a0*/  IMAD.HI R30, R76, 0x724614fb, RZ ;  /* 0x724614fb4c1e7827 */ /* 0x000fe200078e02ff */
[C---:B------:R-:W-:Y:S01]  /*04b0*/  IADD3 R80, R0.reuse, 0x205, RZ ;  /* 0x0000020500507810 */ /* 0x040fe20007ffe0ff */
[----:B------:R-:W-:Y:S01]  /*04c0*/  ULEA.HI.SX32 UR4, UR7, UR4, 0x1e ;  /* 0x0000000407047291 */ /* 0x000fe2000f8ff23f */
[----:B------:R-:W-:Y:S01]  /*04d0*/  IADD3 R82, R0, 0x285, RZ ;  /* 0x0000028500527810 */ /* 0x000fe20007ffe0ff */
[----:B------:R-:W-:Y:S01]  /*04e0*/  IMAD.HI R14, R14, 0x724614fb, RZ ;  /* 0x724614fb0e0e7827 */ /* 0x000fe200078e02ff */
[----:B------:R-:W-:Y:S01]  /*04f0*/  SHF.R.U32.HI R61, RZ, 0x1f, R30 ;  /* 0x0000001fff3d7819 */ /* 0x000fe2000001161e */
[----:B------:R-:W-:Y:S01]  /*0500*/  UIMAD UR5, UR4, -0x7, UR5 ;  /* 0xfffffff9040578a4 */ /* 0x000fe2000f8e0205 */
[----:B------:R-:W-:Y:S01]  /*0510*/  IADD3 R47, R0, 0x12, RZ ;  /* 0x00000012002f7810 */ /* 0x000fe20007ffe0ff */
[----:B------:R-:W-:Y:S01]  /*0520*/  IMAD.HI R38, R25, -0x7bdef7bd, R24 ;  /* 0x8421084319267827 */ /* 0x000fe200078e0218 */
[----:B------:R-:W-:Y:S01]  /*0530*/  SHF.R.U32.HI R24, RZ, 0x1f, R9 ;  /* 0x0000001fff187819 */ /* 0x000fe20000011609 */
[----:B------:R-:W-:Y:S01]  /*0540*/  USHF.L.U32 UR6, UR5, 0x5, URZ ;  /* 0x0000000505067899 */ /* 0x000fe2000800063f */
[----:B------:R-:W-:Y:S01]  /*0550*/  SHF.R.U32.HI R3, RZ, 0x1f, R14 ;  /* 0x0000001fff037819 */ /* 0x000fe2000001160e */
[----:B------:R-:W-:Y:S01]  /*0560*/  IMAD.HI R66, R37, -0x7bdef7bd, R36 ;  /* 0x8421084325427827 */ /* 0x000fe200078e0224 */
[----:B------:R-:W-:Y:S01]  /*0570*/  LEA.HI.SX32 R24, R9, R24, 0x17 ;  /* 0x0000001809187211 */ /* 0x000fe200078fbaff */
[----:B------:R-:W-:Y:S01]  /*0580*/  CS2R R160, SRZ ;  /* 0x0000000000a07805 */ /* 0x000fe2000001ff00 */
[----:B------:R-:W-:Y:S01]  /*0590*/  LEA.HI.SX32 R9, R30, R61, 0x17 ;  /* 0x0000003d1e097211 */ /* 0x000fe200078fbaff */
[----:B------:R-:W-:Y:S01]  /*05a0*/  IMAD.HI R36, R78, 0x724614fb, RZ ;  /* 0x724614fb4e247827 */ /* 0x000fe200078e02ff */
[----:B------:R-:W-:Y:S01]  /*05b0*/  LEA.HI.SX32 R30, R14, R3, 0x17 ;  /* 0x000000030e1e7211 */ /* 0x000fe200078fbaff */
[----:B------:R-:W-:Y:S01]  /*05c0*/  CS2R R158, SRZ ;  /* 0x00000000009e7805 */ /* 0x000fe2000001ff00 */
[----:B------:R-:W-:Y:S01]  /*05d0*/  IADD3 R14, R0, 0x680, RZ ;  /* 0x00000680000e7810 */ /* 0x000fe20007ffe0ff */
[----:B------:R-:W-:Y:S01]  /*05e0*/  IMAD.HI R18, R18, 0x724614fb, RZ ;  /* 0x724614fb12127827 */ /* 0x000fe200078e02ff */
[----:B------:R-:W-:Y:S01]  /*05f0*/  SHF.R.U32.HI R61, RZ, 0x1f, R36 ;  /* 0x0000001fff3d7819 */ /* 0x000fe20000011624 */
[----:B------:R-:W-:Y:S01]  /*0600*/  CS2R R146, SRZ ;  /* 0x0000000000927805 */ /* 0x000fe2000001ff00 */
[----:B------:R-:W-:Y:S01]  /*0610*/  IADD3 R84, R0, 0x305, RZ ;  /* 0x0000030500547810 */ /* 0x000fe20007ffe0ff */
[----:B------:R-:W-:Y:S01]  /*0620*/  IMAD.HI R14, R14, 0x724614fb, RZ ;  /* 0x724614fb0e0e7827 */ /* 0x000fe200078e02ff */
[----:B------:R-:W-:Y:S01]  /*0630*/  SHF.R.U32.HI R3, RZ, 0x1f, R18 ;  /* 0x0000001fff037819 */ /* 0x000fe20000011612 */
[----:B------:R-:W-:Y:S01]  /*0640*/  CS2R R180, SRZ ;  /* 0x0000000000b47805 */ /* 0x000fe2000001ff00 */
[----:B------:R-:W-:Y:S01]  /*0650*/  LEA.HI.SX32 R79, R36, R61, 0x17 ;  /* 0x0000003d244f7211 */ /* 0x000fe200078fbaff */
[----:B------:R-:W-:Y:S01]  /*0660*/  IMAD.HI R35, R45, -0x7bdef7bd, R44 ;  /* 0x842108432d237827 */ /* 0x000fe200078e022c */
[C---:B------:R-:W-:Y:S01]  /*0670*/  IADD3 R44, R0.reuse, 0x700, RZ ;  /* 0x00000700002c7810 */ /* 0x040fe20007ffe0ff */
[----:B------:R-:W-:Y:S01]  /*0680*/  CS2R R182, SRZ ;  /* 0x0000000000b67805 */ /* 0x000fe2000001ff00 */
[----:B------:R-:W-:Y:S01]  /*0690*/  IADD3 R49, R0, 0x2, RZ ;  /* 0x0000000200317810 */ /* 0x000fe20007ffe0ff */
[----:B------:R-:W-:Y:S01]  /*06a0*/  IMAD.HI R41, R43, -0x7bdef7bd, R42 ;  /* 0x842108432b297827 */ /* 0x000fe200078e022a */
[----:B------:R-:W-:Y:S01]  /*06b0*/  LEA.HI.SX32 R42, R18, R3, 0x17 ;  /* 0x00000003122a7211 */ /* 0x000fe200078fbaff */
[----:B------:R-:W-:Y:S01]  /*06c0*/  CS2R R198, SRZ ;  /* 0x0000000000c67805 */ /* 0x000fe2000001ff00 */
[----:B------:R-:W-:Y:S01]  /*06d0*/  SHF.R.U32.HI R3, RZ, 0x1f, R14 ;  /* 0x0000001fff037819 */ /* 0x000fe2000001160e */
[----:B------:R-:W-:Y:S01]  /*06e0*/  IMAD.HI R36, R80, 0x724614fb, RZ ;  /* 0x724614fb50247827 */ /* 0x000fe200078e02ff */
[C---:B------:R-:W-:Y:S01]  /*06f0*/  IADD3 R13, R0.reuse, 0x380, RZ ;  /* 0x00000380000d7810 */ /* 0x040fe20007ffe0ff */
[----:B------:R-:W-:Y:S01]  /*0700*/  CS2R R142, SRZ ;  /* 0x00000000008e7805 */ /* 0x000fe2000001ff00 */
[----:B------:R-:W-:Y:S01]  /*0710*/  IADD3 R53, R0, 0x11, RZ ;  /* 0x0000001100357810 */ /* 0x000fe20007ffe0ff */
[----:B------:R-:W-:Y:S01]  /*0720*/  IMAD.HI R18, R82, 0x724614fb, RZ ;  /* 0x724614fb52127827 */ /* 0x000fe200078e02ff */
[----:B------:R-:W-:Y:S01]  /*0730*/  SHF.R.U32.HI R61, RZ, 0x1f, R36 ;  /* 0x0000001fff3d7819 */ /* 0x000fe20000011624 */
[----:B------:R-:W-:Y:S01]  /*0740*/  CS2R R184, SRZ ;  /* 0x0000000000b87805 */ /* 0x000fe2000001ff00 */
[----:B------:R-:W-:Y:S01]  /*0750*/  IADD3 R51, R0, 0x19, RZ ;  /* 0x0000001900337810 */ /* 0x000fe20007ffe0ff */
[----:B------:R-:W-:Y:S01]  /*0760*/  IMAD.HI R29, R47, -0x7bdef7bd, R46 ;  /* 0x842108432f1d7827 */ /* 0x000fe200078e022e */
[----:B------:R-:W-:Y:S01]  /*0770*/  SHF.R.U32.HI R63, RZ, 0x1f, R18 ;  /* 0x0000001fff3f7819 */ /* 0x000fe20000011612 */
[----:B------:R-:W-:Y:S01]  /*0780*/  CS2R R172, SRZ ;  /* 0x0000000000ac7805 */ /* 0x000fe2000001ff00 */
[----:B------:R-:W-:Y:S01]  /*0790*/  LEA.HI.SX32 R81, R36, R61, 0x17 ;  /* 0x0000003d24517211 */ /* 0x000fe200078fbaff */
[----:B------:R-:W-:Y:S01]  /*07a0*/  IMAD.HI R46, R44, 0x724614fb, RZ ;  /* 0x724614fb2c2e7827 */ /* 0x000fe200078e02ff */
[----:B------:R-:W-:Y:S01]  /*07b0*/  LEA.HI.SX32 R44, R14, R3, 0x17 ;  /* 0x000000030e2c7211 */ /* 0x000fe200078fbaff */
[----:B------:R-:W-:Y:S01]  /*07c0*/  CS2R R170, SRZ ;  /* 0x0000000000aa7805 */ /* 0x000fe2000001ff00 */
[----:B------:R-:W-:Y:S01]  /*07d0*/  IADD3 R3, R0, 0x780, RZ ;  /* 0x0000078000037810 */ /* 0x000fe20007ffe0ff */
[----:B------:R-:W-:Y:S01]  /*07e0*/  IMAD.HI R14, R84, 0x724614fb, RZ ;  /* 0x724614fb540e7827 */ /* 0x000fe200078e02ff */
[----:B------:R-:W-:Y:S01]  /*07f0*/  LEA.HI.SX32 R83, R18, R63, 0x17 ;  /* 0x0000003f12537211 */ /* 0x000fe200078fbaff */
[----:B------:R-:W-:Y:S01]  /*0800*/  CS2R R156, SRZ ;  /* 0x00000000009c7805 */ /* 0x000fe2000001ff00 */
[----:B------:R-:W-:Y:S01]  /*0810*/  SHF.R.U32.HI R61, RZ, 0x1f, R46 ;  /* 0x0000001fff3d7819 */ /* 0x000fe2000001162e */
[----:B------:R-:W-:Y:S01]  /*0820*/  IMAD.HI R3, R3, 0x724614fb, RZ ;  /* 0x724614fb03037827 */ /* 0x000fe200078e02ff */
[----:B------:R-:W-:Y:S01]  /*0830*/  IADD3 R18, R0, 0x800, RZ ;  /* 0x0000080000127810 */ /* 0x000fe20007ffe0ff */
[----:B------:R-:W-:Y:S01]  /*0840*/  CS2R R154, SRZ ;  /* 0x00000000009a7805 */ /* 0x000fe2000001ff00 */
[----:B------:R-:W-:Y:S01]  /*0850*/  LEA.HI.SX32 R46, R46, R61, 0x17 ;  /* 0x0000003d2e2e7211 */ /* 0x000fe200078fbaff */
[----:B------:R-:W-:Y:S01]  /*0860*/  IMAD.HI R21, R49, -0x7bdef7bd, R48 ;  /* 0x8421084331157827 */ /* 0x000fe200078e0230 */
[----:B------:R-:W-:Y:S01]  /*0870*/  SHF.R.U32.HI R61, RZ, 0x1f, R14 ;  /* 0x0000001fff3d7819 */ /* 0x000fe2000001160e */
[----:B------:R-:W-:Y:S01]  /*0880*/  CS2R R186, SRZ ;  /* 0x0000000000ba7805 */ /* 0x000fe2000001ff00 */
[----:B------:R-:W-:Y:S01]  /*0890*/  SHF.R.U32.HI R48, RZ, 0x1f, R3 ;  /* 0x0000001fff307819 */ /* 0x000fe20000011603 */
[----:B------:R-:W-:Y:S01]  /*08a0*/  IMAD.HI R18, R18, 0x724614fb, RZ ;  /* 0x724614fb12127827 */ /* 0x000fe200078e02ff */
[----:B------:R-:W-:Y:S01]  /*08b0*/  IADD3 R92, R0, 0x8a, RZ ;  /* 0x0000008a005c7810 */ /* 0x000fe20007ffe0ff */
[----:B------:R-:W-:Y:S01]  /*08c0*/  CS2R R188, SRZ ;  /* 0x0000000000bc7805 */ /* 0x000fe2000001ff00 */
[----:B------:R-:W-:Y:S01]  /*08d0*/  LEA.HI.SX32 R85, R14, R61, 0x17 ;  /* 0x0000003d0e557211 */ /* 0x000fe200078fbaff */
[----:B------:R-:W-:Y:S01]  /*08e0*/  IMAD.HI R12, R13, -0x7bdef7bd, R12 ;  /* 0x842108430d0c7827 */ /* 0x000fe200078e020c */
[----:B------:R-:W-:Y:S01]  /*08f0*/  LEA.HI.SX32 R48, R3, R48, 0x17 ;  /* 0x0000003003307211 */ /* 0x000fe200078fbaff */
[----:B------:R-:W-:Y:S01]  /*0900*/  CS2R R168, SRZ ;  /* 0x0000000000a87805 */ /* 0x000fe2000001ff00 */
[----:B------:R-:W-:Y:S01]  /*0910*/  SHF.R.U32.HI R3, RZ, 0x1f, R18 ;  /* 0x0000001fff037819 */ /* 0x000fe20000011612 */
[----:B------:R-:W-:Y:S01]  /*0920*/  IMAD.HI R77, R53, -0x7bdef7bd, R52 ;  /* 0x84210843354d7827 */ /* 0x000fe200078e0234 */
[C---:B------:R-:W-:Y:S01]  /*0930*/  IADD3 R14, R0.reuse, 0x980, RZ ;  /* 0x00000980000e7810 */ /* 0x040fe20007ffe0ff */
[----:B------:R-:W-:Y:S01]  /*0940*/  CS2R R166, SRZ ;  /* 0x0000000000a67805 */ /* 0x000fe2000001ff00 */
[C---:B------:R-:W-:Y:S01]  /*0950*/  IADD3 R7, R0.reuse, 0x80, RZ ;  /* 0x0000008000077810 */ /* 0x040fe20007ffe0ff */
[----:B------:R-:W-:Y:S01]  /*0960*/  IMAD.HI R13, R51, -0x7bdef7bd, R50 ;  /* 0x84210843330d7827 */ /* 0x000fe200078e0232 */
[C---:B------:R-:W-:Y:S01]  /*0970*/  IADD3 R55, R0.reuse, 0x9, RZ ;  /* 0x0000000900377810 */ /* 0x040fe20007ffe0ff */
[----:B------:R-:W-:Y:S01]  /*0980*/  CS2R R152, SRZ ;  /* 0x0000000000987805 */ /* 0x000fe2000001ff00 */
[----:B------:R-:W-:Y:S01]  /*0990*/  IADD3 R86, R0, 0x385, RZ ;  /* 0x0000038500567810 */ /* 0x000fe20007ffe0ff */
        /* <DEDUP_REMOVED lines=29> */
[----:B------:R-:W-:Y:S01]  /*0b70*/  IADD3 R96, R0, 0x18a, RZ ;  /* 0x0000018a00607810 */ /* 0x000fe20007ffe0ff */
[----:B------:R-:W-:Y:S01]  /*0b80*/  CS2R R164, SRZ ;  /* 0x0000000000a47805 */ /* 0x000fe2000001ff00 */
[----:B------:R-:W-:Y:S01]  /*0b90*/  LEA.HI.SX32 R54, R18, R3, 0x17 ;  /* 0x0000000312367211 */ /* 0x000fe200078fbaff */
[----:B------:R-:W-:Y:S01]  /*0ba0*/  IMAD.HI R36, R94, 0x724614fb, RZ ;  /* 0x724614fb5e247827 */ /* 0x000fe200078e02ff */
[----:B------:R-:W-:Y:S01]  /*0bb0*/  SHF.R.U32.HI R3, RZ, 0x1f, R58 ;  /* 0x0000001fff037819 */ /* 0x000fe2000001163a */
[----:B------:R-:W-:Y:S01]  /*0bc0*/  CS2R R162, SRZ ;  /* 0x0000000000a27805 */ /* 0x000fe2000001ff00 */
[----:B------:R-:W-:Y:S01]  /*0bd0*/  IADD3 R14, R0, 0xb00, RZ ;  /* 0x00000b00000e7810 */ /* 0x000fe20007ffe0ff */
[----:B------:R-:W-:Y:S01]  /*0be0*/  IMAD.HI R18, R98, 0x724614fb, RZ ;  /* 0x724614fb62127827 */ /* 0x000fe200078e02ff */
[----:B------:R-:W-:Y:S01]  /*0bf0*/  IADD3 R112, R0, 0x28a, RZ ;  /* 0x0000028a00707810 */ /* 0x000fe20007ffe0ff */
[----:B------:R-:W-:Y:S01]  /*0c00*/  CS2R R178, SRZ ;  /* 0x0000000000b27805 */ /* 0x000fe2000001ff00 */
[----:B------:R-:W-:Y:S01]  /*0c10*/  SHF.R.U32.HI R61, RZ, 0x1f, R36 ;  /* 0x0000001fff3d7819 */ /* 0x000fe20000011624 */
[----:B------:R-:W-:Y:S01]  /*0c20*/  IMAD.HI R67, R115, -0x7bdef7bd, R114 ;  /* 0x8421084373437827 */ /* 0x000fe200078e0272 */
[----:B------:R-:W-:Y:S01]  /*0c30*/  LEA.HI.SX32 R58, R58, R3, 0x17 ;  /* 0x000000033a3a7211 */ /* 0x000fe200078fbaff */
[----:B------:R-:W-:Y:S01]  /*0c40*/  CS2R R194, SRZ ;  /* 0x0000000000c27805 */ /* 0x000fe2000001ff00 */
[----:B------:R-:W-:Y:S01]  /*0c50*/  SHF.R.U32.HI R3, RZ, 0x1f, R18 ;  /* 0x0000001fff037819 */ /* 0x000fe20000011612 */
[----:B------:R-:W-:Y:S01]  /*0c60*/  IMAD.HI R60, R96, 0x724614fb, RZ ;  /* 0x724614fb603c7827 */ /* 0x000fe200078e02ff */
[----:B------:R-:W-:Y:S01]  /*0c70*/  IADD3 R114, R0, 0x30a, RZ ;  /* 0x0000030a00727810 */ /* 0x000fe20007ffe0ff */
[----:B------:R-:W-:Y:S01]  /*0c80*/  ULDC.64 UR8, c[0x0][0x118] ;  /* 0x0000460000087ab9 */ /* 0x000fe20000000a00 */
[----:B------:R-:W-:Y:S01]  /*0c90*/  LEA.HI.SX32 R127, R36, R61, 0x17 ;  /* 0x0000003d247f7211 */ /* 0x000fe200078fbaff */
[----:B------:R-:W-:Y:S01]  /*0ca0*/  IMAD.HI R14, R14, 0x724614fb, RZ ;  /* 0x724614fb0e0e7827 */ /* 0x000fe200078e02ff */
[----:B------:R-:W-:-:S02]  /*0cb0*/  SHF.R.U32.HI R61, RZ, 0x1f, R60 ;  /* 0x0000001fff3d7819 */ /* 0x000fc4000001163c */
[----:B------:R-:W-:Y:S01]  /*0cc0*/  LEA.HI.SX32 R131, R18, R3, 0x17 ;  /* 0x0000000312837211 */ /* 0x000fe200078fbaff */
[----:B------:R-:W-:Y:S01]  /*0cd0*/  IMAD.HI R62, R112, 0x724614fb, RZ ;  /* 0x724614fb703e7827 */ /* 0x000fe200078e02ff */
[----:B------:R-:W-:Y:S02]  /*0ce0*/  IADD3 R36, R0, 0xb80, RZ ;  /* 0x00000b8000247810 */ /* 0x000fe40007ffe0ff */
[----:B------:R-:W-:Y:S01]  /*0cf0*/  SHF.R.U32.HI R3, RZ, 0x1f, R14 ;  /* 0x0000001fff037819 */ /* 0x000fe2000001160e */
[----:B------:R-:W-:Y:S01]  /*0d00*/  IMAD.HI R18, R114, 0x724614fb, RZ ;  /* 0x724614fb72127827 */ /* 0x000fe200078e02ff */
[----:B------:R-:W-:Y:S02]  /*0d10*/  SHF.R.U32.HI R63, RZ, 0x1f, R62 ;  /* 0x0000001fff3f7819 */ /* 0x000fe4000001163e */
[----:B------:R-:W-:Y:S01]  /*0d20*/  LEA.HI.SX32 R129, R60, R61, 0x17 ;  /* 0x0000003d3c817211 */ /* 0x000fe200078fbaff */
[----:B------:R-:W-:Y:S01]  /*0d30*/  IMAD.HI R36, R36, 0x724614fb, RZ ;  /* 0x724614fb24247827 */ /* 0x000fe200078e02ff */
[----:B------:R-:W-:-:S02]  /*0d40*/  IADD3 R117, R0, 0x4, RZ ;  /* 0x0000000400757810 */ /* 0x000fc40007ffe0ff */
[----:B------:R-:W-:Y:S01]  /*0d50*/  LEA.HI.SX32 R60, R14, R3, 0x17 ;  /* 0x000000030e3c7211 */ /* 0x000fe200078fbaff */
[----:B------:R-:W-:Y:S01]  /*0d60*/  IMAD.HI R71, R15, 0x724614fb, RZ ;  /* 0x724614fb0f477827 */ /* 0x000fe200078e02ff */
[----:B------:R-:W-:Y:S02]  /*0d70*/  LEA.HI.SX32 R133, R62, R63, 0x17 ;  /* 0x0000003f3e857211 */ /* 0x000fe400078fbaff */
[C---:B------:R-:W-:Y:S01]  /*0d80*/  IADD3 R3, R0.reuse, 0xc00, RZ ;  /* 0x00000c0000037810 */ /* 0x040fe20007ffe0ff */
[----:B------:R-:W-:Y:S01]  /*0d90*/  IMAD.HI R68, R117, -0x7bdef7bd, R116 ;  /* 0x8421084375447827 */ /* 0x000fe200078e0274 */
[----:B------:R-:W-:Y:S02]  /*0da0*/  SHF.R.U32.HI R63, RZ, 0x1f, R18 ;  /* 0x0000001fff3f7819 */ /* 0x000fe40000011612 */
[C---:B------:R-:W-:Y:S01]  /*0db0*/  IADD3 R14, R0.reuse, 0xc80, RZ ;  /* 0x00000c80000e7810 */ /* 0x040fe20007ffe0ff */
[----:B------:R-:W-:Y:S01]  /*0dc0*/  IMAD.HI R3, R3, 0x724614fb, RZ ;  /* 0x724614fb03037827 */ /* 0x000fe200078e02ff */
[----:B------:R-:W-:-:S02]  /*0dd0*/  IADD3 R126, R0, 0x40a, RZ ;  /* 0x0000040a007e7810 */ /* 0x000fc40007ffe0ff */
[----:B------:R-:W-:Y:S01]  /*0de0*/  LEA.HI.SX32 R135, R18, R63, 0x17 ;  /* 0x0000003f12877211 */ /* 0x000fe200078fbaff */
[----:B------:R-:W-:Y:S01]  /*0df0*/  IMAD.HI R63, R14, 0x724614fb, RZ ;  /* 0x724614fb0e3f7827 */ /* 0x000fe200078e02ff */
[----:B------:R-:W-:Y:S02]  /*0e00*/  SHF.R.U32.HI R61, RZ, 0x1f, R36 ;  /* 0x0000001fff3d7819 */ /* 0x000fe40000011624 */
[----:B------:R-:W-:Y:S01]  /*0e10*/  IADD3 R116, R0, 0x38a, RZ ;  /* 0x0000038a00747810 */ /* 0x000fe20007ffe0ff */
[----:B------:R-:W-:Y:S01]  /*0e20*/  IMAD.HI R64, R126, 0x724614fb, RZ ;  /* 0x724614fb7e407827 */ /* 0x000fe200078e02ff */
[----:B------:R-:W-:Y:S02]  /*0e30*/  LEA.HI.SX32 R61, R36, R61, 0x17 ;  /* 0x0000003d243d7211 */ /* 0x000fe400078fbaff */
[----:B------:R-:W-:Y:S01]  /*0e40*/  SHF.R.U32.HI R62, RZ, 0x1f, R3 ;  /* 0x0000001fff3e7819 */ /* 0x000fe20000011603 */
[----:B------:R-:W-:Y:S01]  /*0e50*/  IMAD.HI R36, R116, 0x724614fb, RZ ;  /* 0x724614fb74247827 */ /* 0x000fe200078e02ff */
[----:B------:R-:W-:-:S02]  /*0e60*/  SHF.R.U32.HI R18, RZ, 0x1f, R63 ;  /* 0x0000001fff127819 */ /* 0x000fc4000001163f */
[----:B------:R-:W-:Y:S02]  /*0e70*/  SHF.R.U32.HI R69, RZ, 0x1f, R64 ;  /* 0x0000001fff457819 */ /* 0x000fe40000011640 */
[----:B------:R-:W-:Y:S02]  /*0e80*/  LEA.HI.SX32 R62, R3, R62, 0x17 ;  /* 0x0000003e033e7211 */ /* 0x000fe400078fbaff */
[----:B------:R-:W-:Y:S02]  /*0e90*/  LEA.HI.SX32 R63, R63, R18, 0x17 ;  /* 0x000000123f3f7211 */ /* 0x000fe400078fbaff */
[----:B------:R-:W-:Y:S02]  /*0ea0*/  SHF.R.U32.HI R3, RZ, 0x1f, R36 ;  /* 0x0000001fff037819 */ /* 0x000fe40000011624 */
[----:B------:R-:W-:Y:S02]  /*0eb0*/  LEA.HI.SX32 R139, R64, R69, 0x17 ;  /* 0x00000045408b7211 */ /* 0x000fe400078fbaff */
[----:B------:R-:W-:-:S02]  /*0ec0*/  IADD3 R18, R0, 0xd00, RZ ;  /* 0x00000d0000127810 */ /* 0x000fc40007ffe0ff */
[----:B------:R-:W-:Y:S02]  /*0ed0*/  SHF.R.U32.HI R14, RZ, 0x1f, R71 ;  /* 0x0000001fff0e7819 */ /* 0x000fe40000011647 */
[----:B------:R-:W-:Y:S01]  /*0ee0*/  IADD3 R69, R0, 0x400, RZ ;  /* 0x0000040000457810 */ /* 0x000fe20007ffe0ff */
[----:B------:R-:W-:Y:S01]  /*0ef0*/  IMAD.HI R70, R18, 0x724614fb, RZ ;  /* 0x724614fb12467827 */ /* 0x000fe200078e02ff */
[----:B------:R-:W-:Y:S02]  /*0f00*/  LEA.HI.SX32 R137, R36, R3, 0x17 ;  /* 0x0000000324897211 */ /* 0x000fe400078fbaff */
[C---:B------:R-:W-:Y:S01]  /*0f10*/  IADD3 R5, R0.reuse, 0x280, RZ ;  /* 0x0000028000057810 */ /* 0x040fe20007ffe0ff */
[----:B------:R-:W-:Y:S01]  /*0f20*/  IMAD.HI R18, R69, 0x724614fb, RZ ;  /* 0x724614fb45127827 */ /* 0x000fe200078e02ff */
[----:B------:R-:W-:Y:S02]  /*0f30*/  LEA.HI.SX32 R71, R71, R14, 0x17 ;  /* 0x0000000e47477211 */ /* 0x000fe400078fbaff */
[----:B------:R-:W-:Y:S01]  /*0f40*/  IADD3 R3, R0, 0x900, RZ ;  /* 0x0000090000037810 */ /* 0x000fe20007ffe0ff */
[----:B------:R-:W-:Y:S01]  /*0f50*/  IMAD.HI R4, R5, -0x7bdef7bd, R4 ;  /* 0x8421084305047827 */ /* 0x000fe200078e0204 */
[----:B------:R-:W-:-:S02]  /*0f60*/  SHF.R.U32.HI R14, RZ, 0x1f, R59 ;  /* 0x0000001fff0e7819 */ /* 0x000fc4000001163b */
[C---:B------:R-:W-:Y:S01]  /*0f70*/  IADD3 R88, R0.reuse, 0x405, RZ ;  /* 0x0000040500587810 */ /* 0x040fe20007ffe0ff */
[----:B------:R-:W-:Y:S01]  /*0f80*/  IMAD.HI R64, R3, 0x724614fb, RZ ;  /* 0x724614fb03407827 */ /* 0x000fe200078e02ff */
[C---:B------:R-:W-:Y:S02]  /*0f90*/  IADD3 R36, R0.reuse, 0x880, RZ ;  /* 0x0000088000247810 */ /* 0x040fe40007ffe0ff */
[----:B------:R-:W-:Y:S01]  /*0fa0*/  LEA.HI.SX32 R59, R59, R14, 0x1c ;  /* 0x0000000e3b3b7211 */ /* 0x000fe200078fe2ff */
[----:B------:R-:W-:Y:S01]  /*0fb0*/  IMAD.HI R5, R101, -0x7bdef7bd, R100 ;  /* 0x8421084365057827 */ /* 0x000fe200078e0264 */
[----:B------:R-:W-:Y:S02]  /*0fc0*/  IADD3 R103, R0, 0xd, RZ ;  /* 0x0000000d00677810 */ /* 0x000fe40007ffe0ff */
[----:B------:R-:W-:Y:S01]  /*0fd0*/  SHF.R.U32.HI R93, RZ, 0x1f, R70 ;  /* 0x0000001fff5d7819 */ /* 0x000fe20000011646 */
[----:B------:R-:W-:Y:S01]  /*0fe0*/  IMAD.HI R14, R88, 0x724614fb, RZ ;  /* 0x724614fb580e7827 */ /* 0x000fe200078e02ff */
[----:B------:R-:W-:-:S02]  /*0ff0*/  SHF.R.U32.HI R3, RZ, 0x1f, R18 ;  /* 0x0000001fff037819 */ /* 0x000fc40000011612 */
[----:B------:R-:W-:Y:S01]  /*1000*/  IADD3 R11, R0, 0x100, RZ ;  /* 0x00000100000b7810 */ /* 0x000fe20007ffe0ff */
[----:B------:R-:W-:Y:S01]  /*1010*/  IMAD.HI R89, R36, 0x724614fb, RZ ;  /* 0x724614fb24597827 */ /* 0x000fe200078e02ff */
[----:B------:R-:W-:Y:S02]  /*1020*/  MOV R10, RZ ;  /* 0x000000ff000a7202 */ /* 0x000fe40000000f00 */
[----:B------:R-:W-:Y:S01]  /*1030*/  LEA.HI.SX32 R36, R70, R93, 0x17 ;  /* 0x0000005d46247211 */ /* 0x000fe200078fbaff */
[----:B------:R-:W-:Y:S01]  /*1040*/  IMAD.HI R75, R103, -0x7bdef7bd, R102 ;  /* 0x84210843674b7827 */ /* 0x000fe200078e0266 */
[----:B------:R-:W-:Y:S02]  /*1050*/  LEA.HI.SX32 R18, R18, R3, 0x17 ;  /* 0x0000000312127211 */ /* 0x000fe400078fbaff */
[----:B------:R-:W-:Y:S01]  /*1060*/  IADD3 R105, R0, 0x15, RZ ;  /* 0x0000001500697810 */ /* 0x000fe20007ffe0ff */
[----:B------:R-:W-:Y:S01]  /*1070*/  IMAD.HI R10, R11, -0x7bdef7bd, R10 ;  /* 0x842108430b0a7827 */ /* 0x000fe200078e020a */
[----:B------:R-:W-:-:S02]  /*1080*/  SHF.R.U32.HI R3, RZ, 0x1f, R14 ;  /* 0x0000001fff037819 */ /* 0x000fc4000001160e */
[----:B------:R-:W-:Y:S01]  /*1090*/  SHF.R.U32.HI R70, RZ, 0x1f, R5 ;  /* 0x0000001fff467819 */ /* 0x000fe20000011605 */
[----:B------:R-:W-:Y:S01]  /*10a0*/  IMAD.HI R11, R105, -0x7bdef7bd, R104 ;  /* 0x84210843690b7827 */ /* 0x000fe200078e0268 */
[----:B------:R-:W-:Y:S02]  /*10b0*/  SHF.R.U32.HI R90, RZ, 0x1f, R89 ;  /* 0x0000001fff5a7819 */ /* 0x000fe40000011659 */
[----:B------:R-:W-:Y:S02]  /*10c0*/  SHF.R.U32.HI R72, RZ, 0x1f, R7 ;  /* 0x0000001fff487819 */ /* 0x000fe40000011607 */
[----:B------:R-:W-:Y:S02]  /*10d0*/  IADD3 R17, R0, 0x180, RZ ;  /* 0x0000018000117810 */ /* 0x000fe40007ffe0ff */
[----:B------:R-:W-:Y:S01]  /*10e0*/  LEA.HI.SX32 R97, R14, R3, 0x17 ;  /* 0x000000030e617211 */ /* 0x000fe200078fbaff */
[----:B------:R-:W-:Y:S01]  /*10f0*/  IMAD R3, R74, -0x47b, R73 ;  /* 0xfffffb854a037824 */ /* 0x000fe200078e0249 */
[----:B------:R-:W-:Y:S01]  /*1100*/  LEA.HI.SX32 R100, R5, R70, 0x1c ;  /* 0x0000004605647211 */ /* 0x000fe200078fe2ff */
[----:B------:R-:W-:Y:S01]  /*1110*/  IMAD.HI R16, R17, -0x7bdef7bd, R16 ;  /* 0x8421084311107827 */ /* 0x000fe200078e0210 */
[----:B------:R-:W-:-:S02]  /*1120*/  IADD3 R107, R0, 0x1d, RZ ;  /* 0x0000001d006b7810 */ /* 0x000fc40007ffe0ff */
[----:B------:R-:W-:Y:S01]  /*1130*/  LEA.HI.SX32 R14, R89, R90, 0x17 ;  /* 0x0000005a590e7211 */ /* 0x000fe200078fbaff */
[----:B------:R-:W-:Y:S01]  /*1140*/  IMAD R5, R9, -0x47b, R76 ;  /* 0xfffffb8509057824 */ /* 0x000fe200078e024c */
[----:B------:R-:W-:Y:S01]  /*1150*/  SHF.R.U32.HI R70, RZ, 0x1f, R75 ;  /* 0x0000001fff467819 */ /* 0x000fe2000001164b */
[----:B------:R-:W-:Y:S01]  /*1160*/  IMAD.HI R17, R107, -0x7bdef7bd, R106 ;  /* 0x842108436b117827 */ /* 0x000fe200078e026a */
[----:B------:R-:W-:Y:S02]  /*1170*/  SHF.R.U32.HI R91, RZ, 0x1f, R64 ;  /* 0x0000001fff5b7819 */ /* 0x000fe40000011640 */
[----:B------:R-:W-:Y:S01]  /*1180*/  LEA.HI.SX32 R89, R7, R72, 0x1c ;  /* 0x0000004807597211 */ /* 0x000fe200078fe2ff */
[----:B------:R-:W-:Y:S01]  /*1190*/  IMAD R7, R79, -0x47b, R78 ;  /* 0xfffffb854f077824 */ /* 0x000fe200078e024e */
[----:B------:R-:W-:Y:S01]  /*11a0*/  SHF.R.U32.HI R72, RZ, 0x1f, R77 ;  /* 0x0000001fff487819 */ /* 0x000fe2000001164d */
[----:B------:R-:W-:Y:S01]  /*11b0*/  HFMA2.MMA R78, -RZ, RZ, 0, 0 ;  /* 0x00000000ff4e7435 */ /* 0x000fe200000001ff */
[----:B------:R-:W-:Y:S01]  /*11c0*/  LEA.HI.SX32 R102, R75, R70, 0x1c ;  /* 0x000000464b667211 */ /* 0x000fe200078fe2ff */
[----:B------:R-:W-:Y:S01]  /*11d0*/  IMAD R9, R81, -0x47b, R80 ;  /* 0xfffffb8551097824 */ /* 0x000fe200078e0250 */
[----:B------:R-:W-:Y:S01]  /*11e0*/  IADD3 R109, R0, 0xe, RZ ;  /* 0x0000000e006d7810 */ /* 0x000fe20007ffe0ff */
[----:B------:R-:W-:Y:S01]  /*11f0*/  IMAD R100, R100, -0x1f, R101 ;  /* 0xffffffe164647824 */ /* 0x000fe200078e0265 */
[----:B------:R-:W-:Y:S01]  /*1200*/  LEA.HI.SX32 R64, R64, R91, 0x17 ;  /* 0x0000005b40407211 */ /* 0x000fe200078fbaff */
[----:B------:R-:W-:Y:S01]  /*1210*/  IMAD R102, R102, -0x1f, R103 ;  /* 0xffffffe166667824 */ /* 0x000fe200078e0267 */
[----:B------:R-:W-:Y:S01]  /*1220*/  SHF.R.U32.HI R70, RZ, 0x1f, R11 ;  /* 0x0000001fff467819 */ /* 0x000fe2000001160b */
[----:B------:R-:W-:Y:S01]  /*1230*/  IMAD.HI R27, R109, -0x7bdef7bd, R108 ;  /* 0x842108436d1b7827 */ /* 0x000fe200078e026c */
[----:B------:R-:W-:-:S02]  /*1240*/  LEA.HI.SX32 R91, R77, R72, 0x1c ;  /* 0x000000484d5b7211 */ /* 0x000fc400078fe2ff */
[----:B------:R-:W-:Y:S02]  /*1250*/  SHF.R.U32.HI R72, RZ, 0x1f, R13 ;  /* 0x0000001fff487819 */ /* 0x000fe4000001160d */
[----:B------:R-:W-:Y:S01]  /*1260*/  LEA.HI.SX32 R104, R11, R70, 0x1c ;  /* 0x000000460b687211 */ /* 0x000fe200078fe2ff */
[----:B------:R-:W-:Y:S01]  /*1270*/  IMAD R11, R83, -0x47b, R82 ;  /* 0xfffffb85530b7824 */ /* 0x000fe200078e0252 */
[----:B------:R-:W-:Y:S01]  /*1280*/  SHF.R.U32.HI R70, RZ, 0x1f, R17 ;  /* 0x0000001fff467819 */ /* 0x000fe20000011611 */
[----:B------:R-:W-:Y:S01]  /*1290*/  IMAD R103, R91, -0x1f, R53 ;  /* 0xffffffe15b677824 */ /* 0x000fe200078e0235 */
[----:B------:R-:W-:Y:S01]  /*12a0*/  LEA.HI.SX32 R93, R13, R72, 0x1c ;  /* 0x000000480d5d7211 */ /* 0x000fe200078fe2ff */
[----:B------:R-:W-:Y:S01]  /*12b0*/  IMAD R13, R85, -0x47b, R84 ;  /* 0xfffffb85550d7824 */ /* 0x000fe200078e0254 */
[----:B------:R-:W-:Y:S01]  /*12c0*/  SHF.R.U32.HI R72, RZ, 0x1f, R21 ;  /* 0x0000001fff487819 */ /* 0x000fe20000011615 */
[----:B------:R-:W-:Y:S01]  /*12d0*/  IMAD R104, R104, -0x1f, R105 ;  /* 0xffffffe168687824 */ /* 0x000fe200078e0269 */
[----:B------:R-:W-:Y:S01]  /*12e0*/  LEA.HI.SX32 R106, R17, R70, 0x1c ;  /* 0x00000046116a7211 */ /* 0x000fe200078fe2ff */
[----:B------:R-:W-:Y:S01]  /*12f0*/  IMAD R17, R87, -0x47b, R86 ;  /* 0xfffffb8557117824 */ /* 0x000fe200078e0256 */
[----:B------:R-:W-:Y:S01]  /*1300*/  IADD3 R111, R0, 0x16, RZ ;  /* 0x00000016006f7810 */ /* 0x000fe20007ffe0ff */
[----:B------:R-:W-:Y:S01]  /*1310*/  IMAD R105, R93, -0x1f, R51 ;  /* 0xffffffe15d697824 */ /* 0x000fe200078e0233 */
[----:B------:R-:W-:Y:S01]  /*1320*/  SHF.R.U32.HI R70, RZ, 0x1f, R27 ;  /* 0x0000001fff467819 */ /* 0x000fe2000001161b */
[----:B------:R-:W-:Y:S01]  /*1330*/  IMAD R106, R106, -0x1f, R107 ;  /* 0xffffffe16a6a7824 */ /* 0x000fe200078e026b */
[----:B------:R-:W-:Y:S01]  /*1340*/  LEA.HI.SX32 R95, R21, R72, 0x1c ;  /* 0x00000048155f7211 */ /* 0x000fe200078fe2ff */
[----:B------:R-:W-:Y:S01]  /*1350*/  IMAD.HI R33, R111, -0x7bdef7bd, R110 ;  /* 0x842108436f217827 */ /* 0x000fe200078e026e */
[----:B------:R-:W-:Y:S01]  /*1360*/  SHF.R.U32.HI R72, RZ, 0x1f, R29 ;  /* 0x0000001fff487819 */ /* 0x000fe2000001161d */
[----:B------:R-:W-:Y:S01]  /*1370*/  CS2R R90, SRZ ;  /* 0x00000000005a7805 */ /* 0x000fe2000001ff00 */
[----:B------:R-:W-:Y:S01]  /*1380*/  LEA.HI.SX32 R108, R27, R70, 0x1c ;  /* 0x000000461b6c7211 */ /* 0x000fe200078fe2ff */
[----:B------:R-:W-:Y:S01]  /*1390*/  IMAD R27, R127, -0x47b, R94 ;  /* 0xfffffb857f1b7824 */ /* 0x000fe200078e025e */
[----:B------:R-:W-:Y:S01]  /*13a0*/  LEA.HI.SX32 R127, R29, R72, 0x1c ;  /* 0x000000481d7f7211 */ /* 0x000fe200078fe2ff */
[----:B------:R-:W-:Y:S01]  /*13b0*/  IMAD R29, R129, -0x47b, R96 ;  /* 0xfffffb85811d7824 */ /* 0x000fe200078e0260 */
[----:B------:R-:W-:Y:S01]  /*13c0*/  SHF.R.U32.HI R72, RZ, 0x1f, R35 ;  /* 0x0000001fff487819 */ /* 0x000fe20000011623 */
[----:B------:R-:W-:Y:S01]  /*13d0*/  IMAD R21, R99, -0x47b, R92 ;  /* 0xfffffb8563157824 */ /* 0x000fe200078e025c */
[----:B------:R-:W-:Y:S01]  /*13e0*/  SHF.R.U32.HI R70, RZ, 0x1f, R33 ;  /* 0x0000001fff467819 */ /* 0x000fe20000011621 */
[----:B------:R-:W-:Y:S01]  /*13f0*/  IMAD R108, R108, -0x1f, R109 ;  /* 0xffffffe16c6c7824 */ /* 0x000fe200078e026d */
[----:B------:R-:W-:Y:S01]  /*1400*/  LEA.HI.SX32 R129, R35, R72, 0x1c ;  /* 0x0000004823817211 */ /* 0x000fe200078fe2ff */
[----:B------:R-:W-:Y:S01]  /*1410*/  IMAD R35, R133, -0x47b, R112 ;  /* 0xfffffb8585237824 */ /* 0x000fe200078e0270 */
[----:B------:R-:W-:Y:S01]  /*1420*/  IADD3 R121, R0, 0x14, RZ ;  /* 0x0000001400797810 */ /* 0x000fe20007ffe0ff */
[----:B------:R-:W-:Y:S01]  /*1430*/  IMAD R109, R127, -0x1f, R47 ;  /* 0xffffffe17f6d7824 */ /* 0x000fe200078e022f */
[----:B------:R-:W-:Y:S01]  /*1440*/  MOV R120, RZ ;  /* 0x000000ff00787202 */ /* 0x000fe20000000f00 */
[----:B------:R-:W-:Y:S01]  /*1450*/  IMAD R107, R95, -0x1f, R49 ;  /* 0xffffffe15f6b7824 */ /* 0x000fe200078e0231 */
[----:B------:R-:W-:Y:S01]  /*1460*/  SHF.R.U32.HI R72, RZ, 0x1f, R41 ;  /* 0x0000001fff487819 */ /* 0x000fe20000011629 */
[----:B------:R-:W-:Y:S01]  /*1470*/  CS2R R92, SRZ ;  /* 0x00000000005c7805 */ /* 0x000fe2000001ff00 */
[----:B------:R-:W-:Y:S01]  /*1480*/  LEA.HI.SX32 R110, R33, R70, 0x1c ;  /* 0x00000046216e7211 */ /* 0x000fe200078fe2ff */
[----:B------:R-:W-:Y:S01]  /*1490*/  IMAD R33, R131, -0x47b, R98 ;  /* 0xfffffb8583217824 */ /* 0x000fe200078e0262 */
[----:B------:R-:W-:Y:S01]  /*14a0*/  SHF.R.U32.HI R70, RZ, 0x1f, R39 ;  /* 0x0000001fff467819 */ /* 0x000fe20000011627 */
[----:B------:R-:W-:Y:S01]  /*14b0*/  IMAD.HI R40, R121, -0x7bdef7bd, R120 ;  /* 0x8421084379287827 */ /* 0x000fe200078e0278 */
[----:B------:R-:W-:-:S02]  /*14c0*/  SHF.R.U32.HI R73, RZ, 0x1f, R68 ;  /* 0x0000001fff497819 */ /* 0x000fc40000011644 */
[----:B------:R-:W-:Y:S01]  /*14d0*/  LEA.HI.SX32 R131, R41, R72, 0x1c ;  /* 0x0000004829837211 */ /* 0x000fe200078fe2ff */
[----:B------:R-:W-:Y:S01]  /*14e0*/  IMAD R41, R137, -0x47b, R116 ;  /* 0xfffffb8589297824 */ /* 0x000fe200078e0274 */
[----:B------:R-:W-:Y:S01]  /*14f0*/  IADD3 R125, R0, 0x6, RZ ;  /* 0x00000006007d7810 */ /* 0x000fe20007ffe0ff */
[----:B------:R-:W-:Y:S01]  /*1500*/  IMAD R110, R110, -0x1f, R111 ;  /* 0xffffffe16e6e7824 */ /* 0x000fe200078e026f */
[----:B------:R-:W-:Y:S01]  /*1510*/  MOV R124, RZ ;  /* 0x000000ff007c7202 */ /* 0x000fe20000000f00 */
[----:B------:R-:W-:Y:S01]  /*1520*/  IMAD R111, R129, -0x1f, R45 ;  /* 0xffffffe1816f7824 */ /* 0x000fe200078e022d */
[----:B------:R-:W-:Y:S02]  /*1530*/  SHF.R.U32.HI R72, RZ, 0x1f, R67 ;  /* 0x0000001fff487819 */ /* 0x000fe40000011643 */
[----:B------:R-:W-:Y:S01]  /*1540*/  LEA.HI.SX32 R112, R39, R70, 0x1c ;  /* 0x0000004627707211 */ /* 0x000fe200078fe2ff */
[----:B------:R-:W-:Y:S01]  /*1550*/  IMAD R39, R135, -0x47b, R114 ;  /* 0xfffffb8587277824 */ /* 0x000fe200078e0272 */
[----:B------:R-:W-:Y:S01]  /*1560*/  LEA.HI.SX32 R116, R68, R73, 0x1c ;  /* 0x0000004944747211 */ /* 0x000fe200078fe2ff */
[----:B------:R-:W-:Y:S01]  /*1570*/  IMAD.HI R26, R125, -0x7bdef7bd, R124 ;  /* 0x842108437d1a7827 */ /* 0x000fe200078e027c */
[----:B------:R-:W-:Y:S01]  /*1580*/  SHF.R.U32.HI R73, RZ, 0x1f, R38 ;  /* 0x0000001fff497819 */ /* 0x000fe20000011626 */
[----:B------:R-:W-:Y:S01]  /*1590*/  CS2R R134, SRZ ;  /* 0x0000000000867805 */ /* 0x000fe2000001ff00 */
[----:B------:R-:W-:Y:S01]  /*15a0*/  IADD3 R119, R0, 0xc, RZ ;  /* 0x0000000c00777810 */ /* 0x000fe20007ffe0ff */
[----:B------:R-:W-:Y:S01]  /*15b0*/  IMAD R112, R112, -0x1f, R113 ;  /* 0xffffffe170707824 */ /* 0x000fe200078e0271 */
[----:B------:R-:W-:Y:S01]  /*15c0*/  MOV R118, RZ ;  /* 0x000000ff00767202 */ /* 0x000fe20000000f00 */
[----:B------:R-:W-:Y:S01]  /*15d0*/  IMAD R113, R131, -0x1f, R43 ;  /* 0xffffffe183717824 */ /* 0x000fe200078e022b */
[----:B------:R-:W-:Y:S01]  /*15e0*/  LEA.HI.SX32 R114, R67, R72, 0x1c ;  /* 0x0000004843727211 */ /* 0x000fe200078fe2ff */
[----:B------:R-:W-:Y:S01]  /*15f0*/  IMAD R116, R116, -0x1f, R117 ;  /* 0xffffffe174747824 */ /* 0x000fe200078e0275 */
[----:B------:R-:W-:Y:S01]  /*1600*/  SHF.R.U32.HI R67, RZ, 0x1f, R40 ;  /* 0x0000001fff437819 */ /* 0x000fe20000011628 */
[----:B------:R-:W-:Y:S01]  /*1610*/  IMAD.HI R57, R119, -0x7bdef7bd, R118 ;  /* 0x8421084377397827 */ /* 0x000fe200078e0276 */
[----:B------:R-:W-:-:S02]  /*1620*/  LEA.HI.SX32 R83, R38, R73, 0x1c ;  /* 0x0000004926537211 */ /* 0x000fc400078fe2ff */
[----:B------:R-:W-:Y:S01]  /*1630*/  SHF.R.U32.HI R73, RZ, 0x1f, R28 ;  /* 0x0000001fff497819 */ /* 0x000fe2000001161c */
[----:B------:R-:W-:Y:S01]  /*1640*/  IMAD R114, R114, -0x1f, R115 ;  /* 0xffffffe172727824 */ /* 0x000fe200078e0273 */
[----:B------:R-:W-:Y:S01]  /*1650*/  LEA.HI.SX32 R120, R40, R67, 0x1c ;  /* 0x0000004328787211 */ /* 0x000fe200078fe2ff */
[----:B------:R-:W-:Y:S01]  /*1660*/  HFMA2.MMA R40, -RZ, RZ, 0, 0 ;  /* 0x00000000ff287435 */ /* 0x000fe200000001ff */
[----:B------:R-:W-:Y:S02]  /*1670*/  SHF.R.U32.HI R67, RZ, 0x1f, R26 ;  /* 0x0000001fff437819 */ /* 0x000fe4000001161a */
[----:B------:R-:W-:Y:S01]  /*1680*/  LEA.HI.SX32 R99, R28, R73, 0x1c ;  /* 0x000000491c637211 */ /* 0x000fe200078fe2ff */
[----:B------:R-:W-:Y:S01]  /*1690*/  IMAD R120, R120, -0x1f, R121 ;  /* 0xffffffe178787824 */ /* 0x000fe200078e0279 */
[----:B------:R-:W-:Y:S01]  /*16a0*/  SHF.R.U32.HI R73, RZ, 0x1f, R10 ;  /* 0x0000001fff497819 */ /* 0x000fe2000001160a */
[----:B------:R-:W-:Y:S01]  /*16b0*/  IMAD R121, R83, -0x1f, R25 ;  /* 0xffffffe153797824 */ /* 0x000fe200078e0219 */
[----:B------:R-:W-:Y:S01]  /*16c0*/  SHF.R.U32.HI R70, RZ, 0x1f, R57 ;  /* 0x0000001fff467819 */ /* 0x000fe20000011639 */
[----:B------:R-:W-:Y:S01]  /*16d0*/  IMAD R115, R99, -0x1f, R15 ;  /* 0xffffffe163737824 */ /* 0x000fe200078e020f */
[----:B------:R-:W-:Y:S01]  /*16e0*/  LEA.HI.SX32 R124, R26, R67, 0x1c ;  /* 0x000000431a7c7211 */ /* 0x000fe200078fe2ff */
[----:B------:R-:W-:Y:S01]  /*16f0*/  HFMA2.MMA R28, -RZ, RZ, 0, 0 ;  /* 0x00000000ff1c7435 */ /* 0x000fe200000001ff */
[----:B------:R-:W-:Y:S01]  /*1700*/  SHF.R.U32.HI R67, RZ, 0x1f, R6 ;  /* 0x0000001fff437819 */ /* 0x000fe20000011606 */
[----:B------:R-:W-:Y:S01]  /*1710*/  CS2R R82, SRZ ;  /* 0x0000000000527805 */ /* 0x000fe2000001ff00 */
[----:B------:R-:W-:Y:S01]  /*1720*/  LEA.HI.SX32 R74, R10, R73, 0x1c ;  /* 0x000000490a4a7211 */ /* 0x000fe200078fe2ff */
[----:B------:R-:W-:Y:S01]  /*1730*/  IMAD R124, R124, -0x1f, R125 ;  /* 0xffffffe17c7c7824 */ /* 0x000fe200078e027d */
[----:B------:R-:W-:Y:S01]  /*1740*/  LEA.HI.SX32 R118, R57, R70, 0x1c ;  /* 0x0000004639767211 */ /* 0x000fe200078fe2ff */
[----:B------:R-:W-:Y:S01]  /*1750*/  CS2R R98, SRZ ;  /* 0x0000000000627805 */ /* 0x000fe2000001ff00 */
[----:B------:R-:W-:-:S02]  /*1760*/  SHF.R.U32.HI R73, RZ, 0x1f, R4 ;  /* 0x0000001fff497819 */ /* 0x000fc40000011604 */
[----:B------:R-:W-:Y:S01]  /*1770*/  IADD3 R123, R0, 0x1c, RZ ;  /* 0x0000001c007b7810 */ /* 0x000fe20007ffe0ff */
[----:B------:R-:W-:Y:S01]  /*1780*/  IMAD R118, R118, -0x1f, R119 ;  /* 0xffffffe176767824 */ /* 0x000fe200078e0277 */
[----:B------:R-:W-:Y:S01]  /*1790*/  MOV R122, RZ ;  /* 0x000000ff007a7202 */ /* 0x000fe20000000f00 */
[----:B------:R-:W-:Y:S01]  /*17a0*/  IMAD.HI R29, R29, -0x7bdef7bd, R28 ;  /* 0x842108431d1d7827 */ /* 0x000fe200078e021c */
[----:B------:R-:W-:Y:S02]  /*17b0*/  SHF.R.U32.HI R57, RZ, 0x1f, R56 ;  /* 0x0000001fff397819 */ /* 0x000fe40000011638 */
[----:B------:R-:W-:Y:S01]  /*17c0*/  LEA.HI.SX32 R70, R6, R67, 0x1c ;  /* 0x0000004306467211 */ /* 0x000fe200078fe2ff */
[----:B------:R-:W-:Y:S01]  /*17d0*/  IMAD.HI R34, R123, -0x7bdef7bd, R122 ;  /* 0x842108437b227827 */ /* 0x000fe200078e027a */
[----:B------:R-:W-:Y:S02]  /*17e0*/  SHF.R.U32.HI R67, RZ, 0x1f, R2 ;  /* 0x0000001fff437819 */ /* 0x000fe40000011602 */
[----:B------:R-:W-:-:S02]  /*17f0*/  SHF.R.U32.HI R79, RZ, 0x1f, R8 ;  /* 0x0000001fff4f7819 */ /* 0x000fc40000011608 */
[----:B------:R-:W-:Y:S01]  /*1800*/  LEA.HI.SX32 R68, R4, R73, 0x1c ;  /* 0x0000004904447211 */ /* 0x000fe200078fe2ff */
[----:B------:R-:W-:Y:S01]  /*1810*/  HFMA2.MMA R4, -RZ, RZ, 0, 0 ;  /* 0x00000000ff047435 */ /* 0x000fe200000001ff */
[----:B------:R-:W-:Y:S01]  /*1820*/  LEA.HI.SX32 R81, R56, R57, 0x1c ;  /* 0x0000003938517211 */ /* 0x000fe200078fe2ff */
[----:B------:R-:W-:Y:S01]  /*1830*/  HFMA2.MMA R56, -RZ, RZ, 0, 0 ;  /* 0x00000000ff387435 */ /* 0x000fe200000001ff */
[----:B------:R-:W-:Y:S02]  /*1840*/  SHF.R.U32.HI R75, RZ, 0x1f, R66 ;  /* 0x0000001fff4b7819 */ /* 0x000fe40000011642 */
[----:B------:R-:W-:Y:S01]  /*1850*/  SHF.R.U32.HI R57, RZ, 0x1f, R32 ;  /* 0x0000001fff397819 */ /* 0x000fe20000011620 */
[----:B------:R-:W-:Y:S01]  /*1860*/  IMAD R119, R81, -0x1f, R31 ;  /* 0xffffffe151777824 */ /* 0x000fe200078e021f */
[----:B------:R-:W-:Y:S01]  /*1870*/  LEA.HI.SX32 R76, R2, R67, 0x1c ;  /* 0x00000043024c7211 */ /* 0x000fe200078fe2ff */
[----:B------:R-:W-:Y:S01]  /*1880*/  IMAD R81, R71, -0x47b, R15 ;  /* 0xfffffb8547517824 */ /* 0x000fe200078e020f */
[----:B------:R-:W-:Y:S01]  /*1890*/  MOV R2, RZ ;  /* 0x000000ff00027202 */ /* 0x000fe20000000f00 */
[----:B------:R-:W-:Y:S01]  /*18a0*/  IMAD.HI R5, R5, -0x7bdef7bd, R4 ;  /* 0x8421084305057827 */ /* 0x000fe200078e0204 */
[----:B------:R-:W-:Y:S01]  /*18b0*/  LEA.HI.SX32 R72, R8, R79, 0x1c ;  /* 0x0000004f08487211 */ /* 0x000fe200078fe2ff */
[----:B------:R-:W-:Y:S01]  /*18c0*/  HFMA2.MMA R8, -RZ, RZ, 0, 0 ;  /* 0x00000000ff087435 */ /* 0x000fe200000001ff */
[----:B------:R-:W-:Y:S01]  /*18d0*/  LEA.HI.SX32 R77, R66, R75, 0x1c ;  /* 0x0000004b424d7211 */ /* 0x000fe200078fe2ff */
[----:B------:R-:W-:Y:S01]  /*18e0*/  IMAD R79, R65, -0x47b, R101 ;  /* 0xfffffb85414f7824 */ /* 0x000fe200078e0265 */
[----:B------:R-:W-:Y:S01]  /*18f0*/  LEA.HI.SX32 R87, R32, R57, 0x1c ;  /* 0x0000003920577211 */ /* 0x000fe200078fe2ff */
[----:B------:R-:W-:Y:S01]  /*1900*/  IMAD R57, R139, -0x47b, R126 ;  /* 0xfffffb858b397824 */ /* 0x000fe200078e027e */
[----:B------:R-:W-:Y:S01]  /*1910*/  SHF.R.U32.HI R75, RZ, 0x1f, R34 ;  /* 0x0000001fff4b7819 */ /* 0x000fe20000011622 */
[----:B------:R-:W-:Y:S01]  /*1920*/  IMAD.HI R15, R3, -0x7bdef7bd, R2 ;  /* 0x84210843030f7827 */ /* 0x000fe200078e0202 */
[----:B------:R-:W-:Y:S01]  /*1930*/  MOV R26, RZ ;  /* 0x000000ff001a7202 */ /* 0x000fe20000000f00 */
[----:B------:R-:W-:Y:S01]  /*1940*/  CS2R R138, SRZ ;  /* 0x00000000008a7805 */ /* 0x000fe2000001ff00 */
[----:B------:R-:W-:Y:S01]  /*1950*/  SHF.R.U32.HI R85, RZ, 0x1f, R12 ;  /* 0x0000001fff557819 */ /* 0x000fe2000001160c */
[----:B------:R-:W-:Y:S01]  /*1960*/  IMAD R126, R59, -0x1f, R0 ;  /* 0xffffffe13b7e7824 */ /* 0x000fe200078e0200 */
[----:B------:R-:W-:Y:S01]  /*1970*/  LEA.HI.SX32 R122, R34, R75, 0x1c ;  /* 0x0000004b227a7211 */ /* 0x000fe200078fe2ff */
[----:B------:R-:W-:Y:S01]  /*1980*/  IMAD.HI R78, R79, -0x7bdef7bd, R78 ;  /* 0x842108434f4e7827 */ /* 0x000fe200078e024e */
[----:B------:R-:W-:Y:S01]  /*1990*/  MOV R47, UR4 ;  /* 0x00000004002f7c02 */ /* 0x000fe20008000f00 */
[----:B------:R-:W-:Y:S01]  /*19a0*/  HFMA2.MMA R34, -RZ, RZ, 0, 0 ;  /* 0x00000000ff227435 */ /* 0x000fe200000001ff */
[----:B------:R-:W-:Y:S01]  /*19b0*/  SHF.R.U32.HI R75, RZ, 0x1f, R20 ;  /* 0x0000001fff4b7819 */ /* 0x000fe20000011614 */
[----:B------:R-:W-:Y:S01]  /*19c0*/  IMAD R3, R18, -0x47b, R69 ;  /* 0xfffffb8512037824 */ /* 0x000fe200078e0245 */
[----:B------:R-:W-:Y:S01]  /*19d0*/  MOV R6, RZ ;  /* 0x000000ff00067202 */ /* 0x000fe20000000f00 */
[----:B------:R-:W-:Y:S01]  /*19e0*/  IMAD R4, R59, 0xe0, R126 ;  /* 0x000000e03b047824 */ /* 0x000fe200078e027e */
[----:B------:R-:W-:Y:S01]  /*19f0*/  MOV R127, UR5 ;  /* 0x00000005007f7c02 */ /* 0x000fe20008000f00 */
[----:B------:R-:W-:Y:S01]  /*1a00*/  IMAD.HI R2, R3, -0x7bdef7bd, R2 ;  /* 0x8421084303027827 */ /* 0x000fe200078e0202 */
[----:B------:R-:W-:Y:S01]  /*1a10*/  LEA.HI.SX32 R73, R12, R85, 0x1c ;  /* 0x000000550c497211 */ /* 0x000fe200078fe2ff */
[----:B------:R-:W-:Y:S01]  /*1a20*/  UIMAD UR5, UR4, 0x1c00, UR6 ;  /* 0x00001c00040578a4 */ /* 0x000fe2000f8e0206 */
[----:B------:R-:W-:Y:S01]  /*1a30*/  SHF.R.U32.HI R3, RZ, 0x1f, R78 ;  /* 0x0000001fff037819 */ /* 0x000fe2000001164e */
[----:B------:R-:W-:Y:S01]  /*1a40*/  IMAD.HI R26, R27, -0x7bdef7bd, R26 ;  /* 0x842108431b1a7827 */ /* 0x000fe200078e021a */
[----:B------:R-:W-:Y:S01]  /*1a50*/  HFMA2.MMA R12, -RZ, RZ, 0, 0 ;  /* 0x00000000ff0c7435 */ /* 0x000fe200000001ff */
[----:B------:R-:W-:Y:S01]  /*1a60*/  LEA.HI.SX32 R133, R20, R75, 0x1c ;  /* 0x0000004b14857211 */ /* 0x000fe200078fe2ff */
[----:B------:R-:W-:Y:S01]  /*1a70*/  HFMA2.MMA R20, -RZ, RZ, 0, 0 ;  /* 0x00000000ff147435 */ /* 0x000fe200000001ff */
[----:B------:R-:W-:Y:S01]  /*1a80*/  MOV R80, RZ ;  /* 0x000000ff00507202 */ /* 0x000fe20000000f00 */
[----:B------:R-:W-:Y:S01]  /*1a90*/  IMAD R4, R47, 0x1c00, R4 ;  /* 0x00001c002f047824 */ /* 0x000fe200078e0204 */
[----:B------:R-:W-:Y:S01]  /*1aa0*/  SHF.R.U32.HI R75, RZ, 0x1f, R16 ;  /* 0x0000001fff4b7819 */ /* 0x000fe20000011610 */
[----:B------:R-:W-:Y:S01]  /*1ab0*/  IMAD.HI R7, R7, -0x7bdef7bd, R6 ;  /* 0x8421084307077827 */ /* 0x000fe200078e0206 */
[----:B------:R-:W-:Y:S01]  /*1ac0*/  MOV R32, RZ ;  /* 0x000000ff00207202 */ /* 0x000fe20000000f00 */
[----:B------:R-:W-:Y:S01]  /*1ad0*/  UIADD3 UR5, UR5, -0x2a3, URZ ;  /* 0xfffffd5d05057890 */ /* 0x000fe2000fffe03f */
[----:B------:R-:W-:Y:S01]  /*1ae0*/  MOV R10, RZ ;  /* 0x000000ff000a7202 */ /* 0x000fe20000000f00 */
[----:B------:R-:W-:Y:S01]  /*1af0*/  IMAD.HI R9, R9, -0x7bdef7bd, R8 ;  /* 0x8421084309097827 */ /* 0x000fe200078e0208 */
[----:B------:R-:W-:Y:S01]  /*1b00*/  LEA.HI.SX32 R25, R78, R3, 0x1c ;  /* 0x000000034e197211 */ /* 0x000fe200078fe2ff */
[----:B------:R-:W-:Y:S01]  /*1b10*/  ULEA UR4, UR4, 0xfffffffd, 0x5 ;  /* 0xfffffffd04047891 */ /* 0x000fe2000f8e283f */
[----:B------:R-:W-:Y:S01]  /*1b20*/  SHF.R.U32.HI R3, RZ, 0x1f, R26 ;  /* 0x0000001fff037819 */ /* 0x000fe2000001161a */
[----:B------:R-:W-:Y:S01]  /*1b30*/  IMAD.HI R80, R81, -0x7bdef7bd, R80 ;  /* 0x8421084351507827 */ /* 0x000fe200078e0250 */
[----:B------:R-:W-:Y:S01]  /*1b40*/  LEA R126, R127, R126, 0x5 ;  /* 0x0000007e7f7e7211 */ /* 0x000fe200078e28ff */
[----:B------:R-:W-:Y:S01]  /*1b50*/  CS2R R78, SRZ ;  /* 0x00000000004e7805 */ /* 0x000fe2000001ff00 */
[----:B------:R-:W-:Y:S01]  /*1b60*/  LEA.HI.SX32 R75, R16, R75, 0x1c ;  /* 0x0000004b104b7211 */ /* 0x000fe200078fe2ff */
[----:B------:R-:W-:Y:S01]  /*1b70*/  IMAD.HI R33, R33, -0x7bdef7bd, R32 ;  /* 0x8421084321217827 */ /* 0x000fe200078e0220 */
[----:B------:R-:W-:Y:S01]  /*1b80*/  LEA R127, R127, R4, 0x5 ;  /* 0x000000047f7f7211 */ /* 0x000fe200078e28ff */
[----:B------:R-:W-:Y:S01]  /*1b90*/  CS2R R84, SRZ ;  /* 0x0000000000547805 */ /* 0x000fe2000001ff00 */
[----:B------:R-:W-:Y:S01]  /*1ba0*/  SHF.R.U32.HI R6, RZ, 0x1f, R5 ;  /* 0x0000001fff067819 */ /* 0x000fe20000011605 */
[----:B------:R-:W-:Y:S01]  /*1bb0*/  IMAD.HI R56, R57, -0x7bdef7bd, R56 ;  /* 0x8421084339387827 */ /* 0x000fe200078e0238 */
[----:B------:R-:W-:-:S02]  /*1bc0*/  MOV R16, RZ ;  /* 0x000000ff00107202 */ /* 0x000fc40000000f00 */
[----:B------:R-:W-:Y:S01]  /*1bd0*/  SHF.R.U32.HI R4, RZ, 0x1f, R15 ;  /* 0x0000001fff047819 */ /* 0x000fe2000001160f */
[----:B------:R-:W-:Y:S01]  /*1be0*/  IMAD.HI R11, R11, -0x7bdef7bd, R10 ;  /* 0x842108430b0b7827 */ /* 0x000fe200078e020a */
[----:B------:R-:W-:Y:S02]  /*1bf0*/  SHF.R.U32.HI R8, RZ, 0x1f, R7 ;  /* 0x0000001fff087819 */ /* 0x000fe40000011607 */
[----:B------:R-:W-:Y:S01]  /*1c00*/  LEA.HI.SX32 R32, R26, R3, 0x1c ;  /* 0x000000031a207211 */ /* 0x000fe200078fe2ff */
[----:B------:R-:W-:Y:S01]  /*1c10*/  IMAD R101, R89, -0x1f, R55 ;  /* 0xffffffe159657824 */ /* 0x000fe200078e0237 */
[----:B------:R-:W-:Y:S01]  /*1c20*/  IADD3 R3, R100, UR5, RZ ;  /* 0x0000000564037c10 */ /* 0x000fe2000fffe0ff */
[----:B------:R-:W-:Y:S01]  /*1c30*/  IMAD.HI R13, R13, -0x7bdef7bd, R12 ;  /* 0x842108430d0d7827 */ /* 0x000fe200078e020c */
[----:B------:R-:W-:Y:S02]  /*1c40*/  LEA.HI.SX32 R10, R5, R6, 0x1c ;  /* 0x00000006050a7211 */ /* 0x000fe400078fe2ff */
[----:B------:R-:W-:Y:S01]  /*1c50*/  LEA.HI.SX32 R15, R15, R4, 0x1c ;  /* 0x000000040f0f7211 */ /* 0x000fe200078fe2ff */
[----:B------:R-:W-:Y:S01]  /*1c60*/  IMAD.HI R17, R17, -0x7bdef7bd, R16 ;  /* 0x8421084311117827 */ /* 0x000fe200078e0210 */
[----:B------:R-:W-:-:S02]  /*1c70*/  LEA.HI.SX32 R12, R7, R8, 0x1c ;  /* 0x00000008070c7211 */ /* 0x000fc400078fe2ff */
[----:B------:R-:W-:Y:S01]  /*1c80*/  SHF.R.U32.HI R5, RZ, 0x1f, R80 ;  /* 0x0000001fff057819 */ /* 0x000fe20000011650 */
[----:B------:R-:W-:Y:S01]  /*1c90*/  IMAD.HI R21, R21, -0x7bdef7bd, R20 ;  /* 0x8421084315157827 */ /* 0x000fe200078e0214 */
[----:B------:R-:W-:Y:S02]  /*1ca0*/  SHF.R.U32.HI R4, RZ, 0x1f, R9 ;  /* 0x0000001fff047819 */ /* 0x000fe40000011609 */
[----:B------:R-:W-:Y:S01]  /*1cb0*/  SHF.R.U32.HI R7, RZ, 0x1f, R56 ;  /* 0x0000001fff077819 */ /* 0x000fe20000011638 */
[----:B------:R-:W-:Y:S01]  /*1cc0*/  IMAD R26, R22, 0xc400, R3 ;  /* 0x0000c400161a7824 */ /* 0x000fe200078e0203 */
[----:B------:R-:W-:Y:S01]  /*1cd0*/  SHF.R.U32.HI R6, RZ, 0x1f, R11 ;  /* 0x0000001fff067819 */ /* 0x000fe2000001160b */
[----:B------:R-:W-:Y:S01]  /*1ce0*/  IMAD R122, R122, -0x1f, R123 ;  /* 0xffffffe17a7a7824 */ /* 0x000fe200078e027b */
[----:B------:R-:W-:Y:S01]  /*1cf0*/  LEA.HI.SX32 R80, R80, R5, 0x1c ;  /* 0x0000000550507211 */ /* 0x000fe200078fe2ff */
[----:B------:R-:W-:Y:S01]  /*1d00*/  IMAD R125, R133, -0x1f, R19 ;  /* 0xffffffe1857d7824 */ /* 0x000fe200078e0213 */
[----:B------:R-:W-:Y:S01]  /*1d10*/  IADD3 R3, R101, UR5, RZ ;  /* 0x0000000565037c10 */ /* 0x000fe2000fffe0ff */
[----:B------:R-:W-:Y:S01]  /*1d20*/  IMAD R123, R87, -0x1f, R23 ;  /* 0xffffffe1577b7824 */ /* 0x000fe200078e0217 */
[----:B------:R-:W-:Y:S01]  /*1d30*/  SHF.R.U32.HI R8, RZ, 0x1f, R13 ;  /* 0x0000001fff087819 */ /* 0x000fe2000001160d */
[----:B------:R-:W-:Y:S01]  /*1d40*/  IMAD.HI R19, R41, -0x7bdef7bd, R40 ;  /* 0x8421084329137827 */ /* 0x000fe200078e0228 */
[----:B------:R-:W-:Y:S01]  /*1d50*/  LEA.HI.SX32 R16, R9, R4, 0x1c ;  /* 0x0000000409107211 */ /* 0x000fe200078fe2ff */
[----:B------:R-:W-:Y:S01]  /*1d60*/  CS2R R86, SRZ ;  /* 0x0000000000567805 */ /* 0x000fe2000001ff00 */
[----:B------:R-:W-:Y:S01]  /*1d70*/  LEA.HI.SX32 R56, R56, R7, 0x1c ;  /* 0x0000000738387211 */ /* 0x000fe200078fe2ff */
[----:B------:R-:W-:Y:S01]  /*1d80*/  IMAD R24, R24, 0xc400, R3 ;  /* 0x0000c40018187824 */ /* 0x000fe200078e0203 */
[----:B------:R-:W-:Y:S01]  /*1d90*/  IADD3 R5, R102, UR5, RZ ;  /* 0x0000000566057c10 */ /* 0x000fe2000fffe0ff */
[----:B------:R-:W-:Y:S01]  /*1da0*/  IMAD.HI R35, R35, -0x7bdef7bd, R34 ;  /* 0x8421084323237827 */ /* 0x000fe200078e0222 */
[----:B------:R-:W-:-:S02]  /*1db0*/  SHF.R.U32.HI R4, RZ, 0x1f, R17 ;  /* 0x0000001fff047819 */ /* 0x000fc40000011611 */
[----:B------:R-:W-:Y:S01]  /*1dc0*/  LEA.HI.SX32 R20, R11, R6, 0x1c ;  /* 0x000000060b147211 */ /* 0x000fe200078fe2ff */
[----:B------:R-:W-:Y:S01]  /*1dd0*/  IMAD R117, R77, -0x1f, R37 ;  /* 0xffffffe14d757824 */ /* 0x000fe200078e0225 */
[----:B------:R-:W-:Y:S01]  /*1de0*/  IADD3 R7, R103, UR5, RZ ;  /* 0x0000000567077c10 */ /* 0x000fe2000fffe0ff */
[----:B------:R-:W-:Y:S01]  /*1df0*/  IMAD R67, R97, -0x47b, R88 ;  /* 0xfffffb8561437824 */ /* 0x000fe200078e0258 */
[----:B------:R-:W-:Y:S01]  /*1e00*/  MOV R38, RZ ;  /* 0x000000ff00267202 */ /* 0x000fe20000000f00 */
[----:B------:R-:W-:Y:S01]  /*1e10*/  CS2R R88, SRZ ;  /* 0x0000000000587805 */ /* 0x000fe2000001ff00 */
[----:B------:R-:W-:Y:S01]  /*1e20*/  SHF.R.U32.HI R6, RZ, 0x1f, R21 ;  /* 0x0000001fff067819 */ /* 0x000fe20000011615 */
[----:B------:R-:W-:Y:S01]  /*1e30*/  CS2R R96, SRZ ;  /* 0x0000000000607805 */ /* 0x000fe2000001ff00 */
[----:B------:R-:W-:Y:S01]  /*1e40*/  LEA.HI.SX32 R23, R13, R8, 0x1c ;  /* 0x000000080d177211 */ /* 0x000fe200078fe2ff */
[----:B------:R-:W-:Y:S01]  /*1e50*/  IMAD R13, R30, 0xc400, R5 ;  /* 0x0000c4001e0d7824 */ /* 0x000fe200078e0205 */
[----:B------:R-:W-:Y:S01]  /*1e60*/  LEA.HI.SX32 R27, R17, R4, 0x1c ;  /* 0x00000004111b7211 */ /* 0x000fe200078fe2ff */
[----:B------:R-:W-:Y:S01]  /*1e70*/  IMAD R17, R42, 0xc400, R7 ;  /* 0x0000c4002a117824 */ /* 0x000fe200078e0207 */
[----:B------:R-:W-:Y:S01]  /*1e80*/  IADD3 R3, R106, UR5, RZ ;  /* 0x000000056a037c10 */ /* 0x000fe2000fffe0ff */
[----:B------:R-:W-:Y:S01]  /*1e90*/  IMAD.HI R39, R39, -0x7bdef7bd, R38 ;  /* 0x8421084327277827 */ /* 0x000fe200078e0226 */
[----:B------:R-:W-:-:S02]  /*1ea0*/  LEA.HI.SX32 R28, R21, R6, 0x1c ;  /* 0x00000006151c7211 */ /* 0x000fc400078fe2ff */
[----:B------:R-:W-:Y:S01]  /*1eb0*/  IADD3 R5, R107, UR5, RZ ;  /* 0x000000056b057c10 */ /* 0x000fe2000fffe0ff */
[----:B------:R-:W-:Y:S01]  /*1ec0*/  IMAD R48, R48, 0xc400, R3 ;  /* 0x0000c40030307824 */ /* 0x000fe200078e0203 */
[----:B------:R-:W-:Y:S01]  /*1ed0*/  SHF.R.U32.HI R6, RZ, 0x1f, R33 ;  /* 0x0000001fff067819 */ /* 0x000fe20000011621 */
[----:B------:R-:W-:Y:S01]  /*1ee0*/  IMAD R10, R10, 0xe0, R13 ;  /* 0x000000e00a0a7824 */ /* 0x000fe200078e020d */
[----:B------:R-:W-:Y:S01]  /*1ef0*/  IADD3 R7, R108, UR5, RZ ;  /* 0x000000056c077c10 */ /* 0x000fe2000fffe0ff */
[----:B------:R-:W-:Y:S01]  /*1f00*/  IMAD R50, R50, 0xc400, R5 ;  /* 0x0000c40032327824 */ /* 0x000fe200078e0205 */
[----:B------:R-:W-:Y:S02]  /*1f10*/  SHF.R.U32.HI R8, RZ, 0x1f, R19 ;  /* 0x0000001fff087819 */ /* 0x000fe40000011613 */
[----:B------:R-:W-:Y:S02]  /*1f20*/  IADD3 R9, R104, UR5, RZ ;  /* 0x0000000568097c10 */ /* 0x000fe4000fffe0ff */
[----:B------:R-:W-:-:S02]  /*1f30*/  SHF.R.U32.HI R4, RZ, 0x1f, R29 ;  /* 0x0000001fff047819 */ /* 0x000fc4000001161d */
[----:B------:R-:W-:Y:S01]  /*1f40*/  LEA.HI.SX32 R38, R33, R6, 0x1c ;  /* 0x0000000621267211 */ /* 0x000fe200078fe2ff */
[----:B------:R-:W-:Y:S01]  /*1f50*/  IMAD R33, R52, 0xc400, R7 ;  /* 0x0000c40034217824 */ /* 0x000fe200078e0207 */
[----:B------:R-:W-:Y:S01]  /*1f60*/  SHF.R.U32.HI R129, RZ, 0x1f, R2 ;  /* 0x0000001fff817819 */ /* 0x000fe20000011602 */
[----:B------:R-:W-:Y:S01]  /*1f70*/  CS2R R52, SRZ ;  /* 0x0000000000347805 */ /* 0x000fe2000001ff00 */
[----:B------:R-:W-:Y:S02]  /*1f80*/  IADD3 R3, R115, UR5, RZ ;  /* 0x0000000573037c10 */ /* 0x000fe4000fffe0ff */
[----:B------:R-:W-:Y:S02]  /*1f90*/  SHF.R.U32.HI R6, RZ, 0x1f, R39 ;  /* 0x0000001fff067819 */ /* 0x000fe40000011627 */
[----:B------:R-:W-:Y:S01]  /*1fa0*/  LEA.HI.SX32 R43, R19, R8, 0x1c ;  /* 0x00000008132b7211 */ /* 0x000fe200078fe2ff */
[----:B------:R-:W-:Y:S01]  /*1fb0*/  IMAD R19, R44, 0xc400, R9 ;  /* 0x0000c4002c137824 */ /* 0x000fe200078e0209 */
[----:B------:R-:W-:Y:S01]  /*1fc0*/  IADD3 R11, R105, UR5, RZ ;  /* 0x00000005690b7c10 */ /* 0x000fe2000fffe0ff */
[----:B------:R-:W-:Y:S01]  /*1fd0*/  IMAD R31, R64, 0xc400, R3 ;  /* 0x0000c400401f7824 */ /* 0x000fe200078e0203 */
[----:B------:R-:W-:Y:S01]  /*1fe0*/  IADD3 R5, R111, UR5, RZ ;  /* 0x000000056f057c10 */ /* 0x000fe2000fffe0ff */
[----:B------:R-:W-:Y:S01]  /*1ff0*/  CS2R R64, SRZ ;  /* 0x0000000000407805 */ /* 0x000fe2000001ff00 */
[----:B------:R-:W-:Y:S01]  /*2000*/  LEA.HI.SX32 R34, R29, R4, 0x1c ;  /* 0x000000041d227211 */ /* 0x000fe200078fe2ff */
[----:B------:R-:W-:Y:S01]  /*2010*/  IMAD R21, R46, 0xc400, R11 ;  /* 0x0000c4002e157824 */ /* 0x000fe200078e020b */
[----:B------:R-:W-:-:S02]  /*2020*/  IADD3 R7, R113, UR5, RZ ;  /* 0x0000000571077c10 */ /* 0x000fc4000fffe0ff */
[----:B------:R-:W-:Y:S01]  /*2030*/  SHF.R.U32.HI R4, RZ, 0x1f, R35 ;  /* 0x0000001fff047819 */ /* 0x000fe20000011623 */
[----:B------:R-:W-:Y:S01]  /*2040*/  IMAD R13, R20, 0xe0, R21 ;  /* 0x000000e0140d7824 */ /* 0x000fe200078e0215 */
[----:B------:R-:W-:Y:S01]  /*2050*/  IADD3 R9, R109, UR5, RZ ;  /* 0x000000056d097c10 */ /* 0x000fe2000fffe0ff */
[----:B------:R-:W-:Y:S01]  /*2060*/  IMAD R62, R62, 0xc400, R7 ;  /* 0x0000c4003e3e7824 */ /* 0x000fe200078e0207 */
[----:B------:R-:W-:Y:S02]  /*2070*/  LEA.HI.SX32 R129, R2, R129, 0x1c ;  /* 0x0000008102817211 */ /* 0x000fe400078fe2ff */
[----:B------:R-:W-:Y:S01]  /*2080*/  LEA.HI.SX32 R41, R39, R6, 0x1c ;  /* 0x0000000627297211 */ /* 0x000fe200078fe2ff */
[----:B------:R-:W-:Y:S01]  /*2090*/  IMAD R39, R60, 0xc400, R5 ;  /* 0x0000c4003c277824 */ /* 0x000fe200078e0205 */
[----:B------:R-:W-:Y:S02]  /*20a0*/  IADD3 R2, R112, UR5, RZ ;  /* 0x0000000570027c10 */ /* 0x000fe4000fffe0ff */
[----:B------:R-:W-:Y:S01]  /*20b0*/  MOV R66, RZ ;  /* 0x000000ff00427202 */ /* 0x000fe20000000f00 */
[----:B------:R-:W-:Y:S01]  /*20c0*/  IMAD R21, R41, 0xe0, R62 ;  /* 0x000000e029157824 */ /* 0x000fe200078e023e */
[----:B------:R-:W-:Y:S01]  /*20d0*/  IADD3 R3, R116, UR5, RZ ;  /* 0x0000000574037c10 */ /* 0x000fe2000fffe0ff */
[----:B------:R-:W-:Y:S01]  /*20e0*/  IMAD R61, R61, 0xc400, R2 ;  /* 0x0000c4003d3d7824 */ /* 0x000fe200078e0202 */
[----:B------:R-:W-:Y:S01]  /*20f0*/  LEA.HI.SX32 R40, R35, R4, 0x1c ;  /* 0x0000000423287211 */ /* 0x000fe200078fe2ff */
[----:B------:R-:W-:Y:S01]  /*2100*/  IMAD R35, R54, 0xc400, R9 ;  /* 0x0000c40036237824 */ /* 0x000fe200078e0209 */
[----:B------:R-:W-:Y:S01]  /*2110*/  IADD3 R11, R110, UR5, RZ ;  /* 0x000000056e0b7c10 */ /* 0x000fe2000fffe0ff */
[----:B------:R-:W-:Y:S01]  /*2120*/  IMAD.HI R66, R67, -0x7bdef7bd, R66 ;  /* 0x8421084343427827 */ /* 0x000fe200078e0242 */
[----:B------:R-:W-:Y:S01]  /*2130*/  IADD3 R5, R117, UR5, RZ ;  /* 0x0000000575057c10 */ /* 0x000fe2000fffe0ff */
[----:B------:R-:W-:Y:S01]  /*2140*/  CS2R R54, SRZ ;  /* 0x0000000000367805 */ /* 0x000fe2000001ff00 */
[----:B------:R-:W-:Y:S01]  /*2150*/  IADD3 R7, R119, UR5, RZ ;  /* 0x0000000577077c10 */ /* 0x000fe2000fffe0ff */
[----:B------:R-:W-:Y:S01]  /*2160*/  IMAD R2, R70, 0xe0, R3 ;  /* 0x000000e046027824 */ /* 0x000fe200078e0203 */
        /* <DEDUP_REMOVED lines=10> */
[----:B------:R-:W-:Y:S01]  /*2210*/  SHF.R.U32.HI R131, RZ, 0x1f, R66 ;  /* 0x0000001fff837819 */ /* 0x000fe20000011642 */
[----:B------:R-:W-:Y:S01]  /*2220*/  IMAD R128, R18, 0xc400, R11 ;  /* 0x0000c40012807824 */ /* 0x000fe200078e020b */
[----:B------:R-:W-:Y:S01]  /*2230*/  IADD3 R29, R124, UR5, RZ ;  /* 0x000000057c1d7c10 */ /* 0x000fe2000fffe0ff */
[----:B------:R-:W-:Y:S01]  /*2240*/  IMAD R6, R68, 0xe0, R7 ;  /* 0x000000e044067824 */ /* 0x000fe200078e0207 */
[----:B------:R-:W-:Y:S01]  /*2250*/  IADD3 R4, R118, UR5, RZ ;  /* 0x0000000576047c10 */ /* 0x000fe2000fffe0ff */
[----:B------:R-:W-:Y:S01]  /*2260*/  IMAD R11, R12, 0xe0, R17 ;  /* 0x000000e00c0b7824 */ /* 0x000fe200078e0211 */
[----:B------:R-:W-:Y:S01]  /*2270*/  IADD3 R8, R122, UR5, RZ ;  /* 0x000000057a087c10 */ /* 0x000fe2000fffe0ff */
[----:B------:R-:W-:Y:S01]  /*2280*/  IMAD R7, R72, 0xe0, R9 ;  /* 0x000000e048077824 */ /* 0x000fe200078e0209 */
[----:B------:R-:W-:Y:S01]  /*2290*/  LEA.HI.SX32 R131, R66, R131, 0x1c ;  /* 0x0000008342837211 */ /* 0x000fe200078fe2ff */
[----:B------:R-:W-:Y:S01]  /*22a0*/  IMAD R12, R16, 0xe0, R19 ;  /* 0x000000e0100c7824 */ /* 0x000fe200078e0213 */
[----:B------:R-:W-:Y:S01]  /*22b0*/  HFMA2.MMA R70, -RZ, RZ, 0, 0 ;  /* 0x00000000ff467435 */ /* 0x000fe200000001ff */
[----:B------:R-:W-:Y:S01]  /*22c0*/  IMAD R130, R14, 0xc400, R29 ;  /* 0x0000c4000e827824 */ /* 0x000fe200078e021d */
[----:B------:R-:W-:Y:S01]  /*22d0*/  HFMA2.MMA R36, -RZ, RZ, 0, 0 ;  /* 0x00000000ff247435 */ /* 0x000fe200000001ff */
[----:B------:R-:W-:Y:S01]  /*22e0*/  IMAD R9, R15, 0xe0, R24 ;  /* 0x000000e00f097824 */ /* 0x000fe200078e0218 */
[----:B------:R-:W-:Y:S01]  /*22f0*/  MOV R95, RZ ;  /* 0x000000ff005f7202 */ /* 0x000fe20000000f00 */
[----:B------:R-:W-:Y:S01]  /*2300*/  IMAD R19, R38, 0xe0, R39 ;  /* 0x000000e026137824 */ /* 0x000fe200078e0227 */
[----:B------:R-:W-:Y:S01]  /*2310*/  HFMA2.MMA R39, -RZ, RZ, 0, 0 ;  /* 0x00000000ff277435 */ /* 0x000fe200000001ff */
[----:B------:R-:W-:Y:S01]  /*2320*/  IMAD R14, R23, 0xe0, R48 ;  /* 0x000000e0170e7824 */ /* 0x000fe200078e0230 */
[----:B------:R-:W-:Y:S01]  /*2330*/  LEA R23, R47, R59, 0x5 ;  /* 0x0000003b2f177211 */ /* 0x000fe200078e28ff */
[----:B------:R-:W-:Y:S01]  /*2340*/  IMAD R15, R27, 0xe0, R50 ;  /* 0x000000e01b0f7824 */ /* 0x000fe200078e0232 */
[C---:B------:R-:W-:Y:S01]  /*2350*/  LEA R27, R47.reuse, R80, 0x5 ;  /* 0x000000502f1b7211 */ /* 0x040fe200078e28ff */
[----:B------:R-:W-:Y:S01]  /*2360*/  IMAD R16, R28, 0xe0, R33 ;  /* 0x000000e01c107824 */ /* 0x000fe200078e0221 */
[----:B------:R-:W-:Y:S01]  /*2370*/  LEA R28, R47, R56, 0x5 ;  /* 0x000000382f1c7211 */ /* 0x000fe200078e28ff */
[----:B------:R-:W-:Y:S01]  /*2380*/  IMAD R24, R25, 0xe0, R26 ;  /* 0x000000e019187824 */ /* 0x000fe200078e021a */
[----:B------:R-:W-:Y:S01]  /*2390*/  LEA R25, R47, R25, 0x5 ;  /* 0x000000192f197211 */ /* 0x000fe200078e28ff */
[----:B------:R-:W-:Y:S01]  /*23a0*/  IMAD R4, R75, 0xe0, R4 ;  /* 0x000000e04b047824 */ /* 0x000fe200078e0204 */
[----:B------:R-:W-:Y:S01]  /*23b0*/  CS2R R62, SRZ ;  /* 0x00000000003e7805 */ /* 0x000fe2000001ff00 */
[----:B------:R-:W-:Y:S01]  /*23c0*/  IMAD R8, R73, 0xe0, R8 ;  /* 0x000000e049087824 */ /* 0x000fe200078e0208 */
[----:B------:R-:W-:Y:S01]  /*23d0*/  CS2R R66, SRZ ;  /* 0x0000000000427805 */ /* 0x000fe2000001ff00 */
[----:B------:R-:W-:Y:S01]  /*23e0*/  IMAD R17, R32, 0xe0, R35 ;  /* 0x000000e020117824 */ /* 0x000fe200078e0223 */
[----:B------:R-:W-:Y:S01]  /*23f0*/  CS2R R68, SRZ ;  /* 0x0000000000447805 */ /* 0x000fe2000001ff00 */
[----:B------:R-:W-:Y:S01]  /*2400*/  IMAD R18, R34, 0xe0, R37 ;  /* 0x000000e022127824 */ /* 0x000fe200078e0225 */
[----:B------:R-:W-:Y:S01]  /*2410*/  MOV R37, RZ ;  /* 0x000000ff00257202 */ /* 0x000fe20000000f00 */
[----:B------:R-:W-:Y:S01]  /*2420*/  IMAD R20, R40, 0xe0, R61 ;  /* 0x000000e028147824 */ /* 0x000fe200078e023d */
[----:B------:R-:W-:Y:S01]  /*2430*/  CS2R R34, SRZ ;  /* 0x0000000000227805 */ /* 0x000fe2000001ff00 */
[----:B------:R-:W-:Y:S01]  /*2440*/  IMAD R22, R43, 0xe0, R22 ;  /* 0x000000e02b167824 */ /* 0x000fe200078e0216 */
[----:B------:R-:W-:Y:S01]  /*2450*/  CS2R R60, SRZ ;  /* 0x00000000003c7805 */ /* 0x000fe2000001ff00 */
[----:B------:R-:W-:Y:S01]  /*2460*/  IMAD R26, R80, 0xe0, R31 ;  /* 0x000000e0501a7824 */ /* 0x000fe200078e021f */
[----:B------:R-:W-:Y:S01]  /*2470*/  CS2R R74, SRZ ;  /* 0x00000000004a7805 */ /* 0x000fe2000001ff00 */
[----:B------:R-:W-:Y:S01]  /*2480*/  IMAD R29, R56, 0xe0, R45 ;  /* 0x000000e0381d7824 */ /* 0x000fe200078e022d */
[----:B------:R-:W-:Y:S01]  /*2490*/  CS2R R76, SRZ ;  /* 0x00000000004c7805 */ /* 0x000fe2000001ff00 */
[----:B------:R-:W-:Y:S01]  /*24a0*/  CS2R R56, SRZ ;  /* 0x0000000000387805 */ /* 0x000fe2000001ff00 */
[----:B------:R-:W-:Y:S01]  /*24b0*/  CS2R R80, SRZ ;  /* 0x0000000000507805 */ /* 0x000fe2000001ff00 */
[----:B------:R-:W-:Y:S01]  /*24c0*/  CS2R R72, SRZ ;  /* 0x0000000000487805 */ /* 0x000fe2000001ff00 */
[----:B------:R-:W-:Y:S01]  /*24d0*/  MOV R137, RZ ;  /* 0x000000ff00897202 */ /* 0x000fe20000000f00 */
[----:B------:R-:W-:Y:S01]  /*24e0*/  CS2R R40, SRZ ;  /* 0x0000000000287805 */ /* 0x000fe2000001ff00 */
[----:B------:R-:W-:Y:S01]  /*24f0*/  MOV R49, RZ ;  /* 0x000000ff00317202 */ /* 0x000fe20000000f00 */
[----:B------:R-:W-:Y:S01]  /*2500*/  CS2R R42, SRZ ;  /* 0x00000000002a7805 */ /* 0x000fe2000001ff00 */
[----:B------:R-:W-:Y:S01]  /*2510*/  CS2R R44, SRZ ;  /* 0x00000000002c7805 */ /* 0x000fe2000001ff00 */
[----:B------:R-:W-:Y:S01]  /*2520*/  CS2R R46, SRZ ;  /* 0x00000000002e7805 */ /* 0x000fe2000001ff00 */
[----:B------:R-:W-:Y:S01]  /*2530*/  MOV R48, RZ ;  /* 0x000000ff00307202 */ /* 0x000fe20000000f00 */
[----:B------:R-:W-:Y:S01]  /*2540*/  CS2R R50, SRZ ;  /* 0x0000000000327805 */ /* 0x000fe2000001ff00 */
[----:B------:R-:W-:Y:S01]  /*2550*/  MOV R38, RZ ;  /* 0x000000ff00267202 */ /* 0x000fe20000000f00 */
[----:B------:R-:W-:Y:S01]  /*2560*/  IMAD R128, R129, 0xe0, R128 ;  /* 0x000000e081807824 */ /* 0x000fe200078e0280 */
[----:B------:R-:W-:Y:S01]  /*2570*/  IADD3 R100, R100, -0x3, RZ ;  /* 0xfffffffd64647810 */ /* 0x000fe20007ffe0ff */
[----:B------:R-:W-:Y:S01]  /*2580*/  IMAD R130, R131, 0xe0, R130 ;  /* 0x000000e083827824 */ /* 0x000fe200078e0282 */
[----:B------:R-:W-:-:S02]  /*2590*/  IADD3 R101, R101, -0x3, RZ ;  /* 0xfffffffd65657810 */ /* 0x000fc40007ffe0ff */
[----:B------:R-:W-:Y:S02]  /*25a0*/  IADD3 R102, R102, -0x3, RZ ;  /* 0xfffffffd66667810 */ /* 0x000fe40007ffe0ff */
[----:B------:R-:W-:Y:S02]  /*25b0*/  IADD3 R103, R103, -0x3, RZ ;  /* 0xfffffffd67677810 */ /* 0x000fe40007ffe0ff */
[----:B------:R-:W-:Y:S02]  /*25c0*/  IADD3 R104, R104, -0x3, RZ ;  /* 0xfffffffd68687810 */ /* 0x000fe40007ffe0ff */
[----:B------:R-:W-:Y:S02]  /*25d0*/  IADD3 R105, R105, -0x3, RZ ;  /* 0xfffffffd69697810 */ /* 0x000fe40007ffe0ff */
[----:B------:R-:W-:Y:S02]  /*25e0*/  IADD3 R106, R106, -0x3, RZ ;  /* 0xfffffffd6a6a7810 */ /* 0x000fe40007ffe0ff */
        /* <DEDUP_REMOVED lines=21> */
[----:B------:R-:W-:Y:S02]  /*2740*/  IADD3 R129, R129, UR4, RZ ;  /* 0x0000000481817c10 */ /* 0x000fe4000fffe0ff */
[----:B------:R-:W-:Y:S01]  /*2750*/  IADD3 R131, R131, UR4, RZ ;  /* 0x0000000483837c10 */ /* 0x000fe2000fffe0ff */
[----:B------:R-:W-:-:S02]  /*2760*/  UMOV UR4, URZ ;  /* 0x0000003f00047c82 */ /* 0x000fc40008000000 */
.L_x_7:
[----:B------:R-:W-:Y:S01]  /*2770*/  IADD3 R30, R126, UR4, RZ ;  /* 0x000000047e1e7c10 */ /* 0x000fe2000fffe0ff */
[----:B------:R-:W-:Y:S01]  /*2780*/  UIADD3 UR5, UR6, UR4, URZ ;  /* 0x0000000406057290 */ /* 0x000fe2000fffe03f */
[----:B------:R-:W-:Y:S01]  /*2790*/  MOV R71, RZ ;  /* 0x000000ff00477202 */ /* 0x000fe20000000f00 */
[----:B------:R-:W-:Y:S06]  /*27a0*/  BAR.SYNC 0x0 ;  /* 0x0000000000007b1d */ /* 0x000fec0000000000 */
[----:B------:R-:W-:-:S02]  /*27b0*/  ISETP.GT.U32.AND P0, PT, R30, 0xdf, PT ;  /* 0x000000df1e00780c */ /* 0x000fc40003f04070 */
[----:B------:R-:W-:Y:S02]  /*27c0*/  IADD3 R30, R116, UR5, RZ ;  /* 0x00000005741e7c10 */ /* 0x000fe4000fffe0ff */
[----:B------:R-:W-:Y:S02]  /*27d0*/  ISETP.LT.OR P4, PT, R23, 0x3, P0 ;  /* 0x000000031700780c */ /* 0x000fe40000781670 */
[----:B------:R-:W-:Y:S02]  /*27e0*/  IADD3 R31, R117, UR5, RZ ;  /* 0x00000005751f7c10 */ /* 0x000fe4000fffe0ff */
[----:B------:R-:W-:Y:S02]  /*27f0*/  ISETP.GT.U32.AND P5, PT, R30, 0xdf, PT ;  /* 0x000000df1e00780c */ /* 0x000fe40003fa4070 */
[----:B------:R-:W-:Y:S02]  /*2800*/  ISETP.GT.U32.AND P6, PT, R31, 0xdf, PT ;  /* 0x000000df1f00780c */ /* 0x000fe40003fc4070 */
[----:B------:R-:W-:-:S02]  /*2810*/  IADD3 R32, R118, UR5, RZ ;  /* 0x0000000576207c10 */ /* 0x000fc4000fffe0ff */
[----:B------:R-:W-:Y:S02]  /*2820*/  IADD3 R33, R119, UR5, RZ ;  /* 0x0000000577217c10 */ /* 0x000fe4000fffe0ff */
[----:B------:R-:W-:Y:S02]  /*2830*/  IADD3 R58, R120, UR5, RZ ;  /* 0x00000005783a7c10 */ /* 0x000fe4000fffe0ff */
[----:B------:R-:W-:Y:S02]  /*2840*/  @!P4 IADD3 R30, R127, UR4, RZ ;  /* 0x000000047f1ecc10 */ /* 0x000fe4000fffe0ff */
[----:B------:R-:W-:Y:S02]  /*2850*/  @!P4 MOV R31, 0x4 ;  /* 0x00000004001fc802 */ /* 0x000fe40000000f00 */
[----:B------:R-:W-:Y:S02]  /*2860*/  ISETP.GT.U32.AND P0, PT, R32, 0xdf, PT ;  /* 0x000000df2000780c */ /* 0x000fe40003f04070 */
[----:B------:R-:W-:Y:S01]  /*2870*/  ISETP.GT.U32.AND P1, PT, R33, 0xdf, PT ;  /* 0x000000df2100780c */ /* 0x000fe20003f24070 */
[----:B------:R-:W-:Y:S01]  /*2880*/  @!P4 IMAD.WIDE R30, R30, R31, c[0x0][0x160] ;  /* 0x000058001e1ec625 */ /* 0x000fe200078e021f */
[----:B------:R-:W-:-:S02]  /*2890*/  ISETP.GT.U32.AND P2, PT, R58, 0xdf, PT ;  /* 0x000000df3a00780c */ /* 0x000fc40003f44070 */
[----:B------:R-:W-:Y:S02]  /*28a0*/  @!P5 IADD3 R32, R2, UR4, RZ ;  /* 0x000000040220dc10 */ /* 0x000fe4000fffe0ff */
[----:B------:R-:W-:Y:S01]  /*28b0*/  @!P5 MOV R33, 0x4 ;  /* 0x000000040021d802 */ /* 0x000fe20000000f00 */
[----:B------:R0:W2:Y:S01]  /*28c0*/  @!P4 LDG.E.CONSTANT R71, [R30.64] ;  /* 0x000000081e47c981 */ /* 0x0000a2000c1e9900 */
[----:B------:R-:W-:Y:S02]  /*28d0*/  @!P6 IADD3 R58, R3, UR4, RZ ;  /* 0x00000004033aec10 */ /* 0x000fe4000fffe0ff */
[----:B------:R-:W-:Y:S02]  /*28e0*/  @!P6 MOV R133, 0x4 ;  /* 0x000000040085e802 */ /* 0x000fe40000000f00 */
[----:B------:R-:W-:Y:S01]  /*28f0*/  IADD3 R59, R121, UR5, RZ ;  /* 0x00000005793b7c10 */ /* 0x000fe2000fffe0ff */
[----:B------:R-:W-:Y:S01]  /*2900*/  @!P5 IMAD.WIDE R32, R32, R33, c[0x0][0x160] ;  /* 0x000058002020d625 */ /* 0x000fe200078e0221 */
[----:B------:R-:W-:-:S02]  /*2910*/  MOV R201, RZ ;  /* 0x000000ff00c97202 */ /* 0x000fc40000000f00 */
[----:B------:R-:W-:Y:S01]  /*2920*/  MOV R203, RZ ;  /* 0x000000ff00cb7202 */ /* 0x000fe20000000f00 */
[----:B0-----:R-:W-:Y:S01]  /*2930*/  @!P6 IMAD.WIDE R30, R58, R133, c[0x0][0x160] ;  /* 0x000058003a1ee625 */ /* 0x001fe200078e0285 */
[----:B------:R-:W-:Y:S02]  /*2940*/  ISETP.GT.U32.AND P3, PT, R59, 0xdf, PT ;  /* 0x000000df3b00780c */ /* 0x000fe40003f64070 */
[----:B------:R-:W-:Y:S01]  /*2950*/  IADD3 R59, R122, UR5, RZ ;  /* 0x000000057a3b7c10 */ /* 0x000fe2000fffe0ff */
[----:B------:R0:W3:Y:S01]  /*2960*/  @!P5 LDG.E.CONSTANT R201, [R32.64] ;  /* 0x0000000820c9d981 */ /* 0x0000e2000c1e9900 */
[----:B------:R-:W-:Y:S02]  /*2970*/  IADD3 R94, R123, UR5, RZ ;  /* 0x000000057b5e7c10 */ /* 0x000fe4000fffe0ff */
[----:B------:R-:W-:Y:S01]  /*2980*/  IADD3 R58, R100, UR5, RZ ;  /* 0x00000005643a7c10 */ /* 0x000fe2000fffe0ff */
[----:B------:R1:W4:Y:S01]  /*2990*/  @!P6 LDG.E.CONSTANT R203, [R30.64] ;  /* 0x000000081ecbe981 */ /* 0x000322000c1e9900 */
[----:B------:R-:W-:-:S02]  /*29a0*/  ISETP.GT.U32.AND P4, PT, R59, 0xdf, PT ;  /* 0x000000df3b00780c */ /* 0x000fc40003f84070 */
[----:B------:R-:W-:Y:S02]  /*29b0*/  ISETP.GT.U32.AND P5, PT, R94, 0xdf, PT ;  /* 0x000000df5e00780c */ /* 0x000fe40003fa4070 */
[----:B------:R-:W-:Y:S02]  /*29c0*/  ISETP.GT.U32.AND P6, PT, R58, 0xdf, PT ;  /* 0x000000df3a00780c */ /* 0x000fe40003fc4070 */
[----:B------:R-:W-:Y:S02]  /*29d0*/  @!P1 IADD3 R94, R5, UR4, RZ ;  /* 0x00000004055e9c10 */ /* 0x000fe4000fffe0ff */
[----:B------:R-:W-:Y:S02]  /*29e0*/  @!P1 MOV R133, 0x4 ;  /* 0x0000000400859802 */ /* 0x000fe40000000f00 */
[----:B------:R-:W-:Y:S02]  /*29f0*/  @!P0 IADD3 R58, R4, UR4, RZ ;  /* 0x00000004043a8c10 */ /* 0x000fe4000fffe0ff */
[----:B------:R-:W-:Y:S01]  /*2a00*/  @!P0 MOV R59, 0x4 ;  /* 0x00000004003b8802 */ /* 0x000fe20000000f00 */
[----:B0-----:R-:W-:Y:S01]  /*2a10*/  @!P1 IMAD.WIDE R32, R94, R133, c[0x0][0x160] ;  /* 0x000058005e209625 */ /* 0x001fe200078e0285 */
[----:B------:R-:W-:-:S02]  /*2a20*/  MOV R209, RZ ;  /* 0x000000ff00d17202 */ /* 0x000fc40000000f00 */
[----:B------:R-:W-:Y:S01]  /*2a30*/  MOV R207, RZ ;  /* 0x000000ff00cf7202 */ /* 0x000fe20000000f00 */
[----:B------:R-:W-:Y:S01]  /*2a40*/  @!P0 IMAD.WIDE R58, R58, R59, c[0x0][0x160] ;  /* 0x000058003a3a8625 */ /* 0x000fe200078e023b */
[----:B------:R-:W-:Y:S02]  /*2a50*/  @!P2 IADD3 R132, R6, UR4, RZ ;  /* 0x000000040684ac10 */ /* 0x000fe4000fffe0ff */
[----:B------:R-:W-:Y:S01]  /*2a60*/  @!P2 MOV R205, 0x4 ;  /* 0x0000000400cda802 */ /* 0x000fe20000000f00 */
[----:B------:R0:W5:Y:S01]  /*2a70*/  @!P1 LDG.E.CONSTANT R209, [R32.64] ;  /* 0x0000000820d19981 */ /* 0x000162000c1e9900 */
[----:B------:R-:W-:Y:S02]  /*2a80*/  IADD3 R94, R102, UR5, RZ ;  /* 0x00000005665e7c10 */ /* 0x000fe4000fffe0ff */
[----:B------:R-:W-:Y:S01]  /*2a90*/  ISETP.LT.OR P6, PT, R25, 0x3, P6 ;  /* 0x000000031900780c */ /* 0x000fe200037c1670 */
[----:B-1----:R-:W-:Y:S01]  /*2aa0*/  @!P2 IMAD.WIDE R30, R132, R205, c[0x0][0x160] ;  /* 0x00005800841ea625 */ /* 0x002fe200078e02cd */
[----:B------:R-:W-:Y:S01]  /*2ab0*/  MOV R211, RZ ;  /* 0x000000ff00d37202 */ /* 0x000fe20000000f00 */
[----:B------:R1:W5:Y:S01]  /*2ac0*/  @!P0 LDG.E.CONSTANT R207, [R58.64] ;  /* 0x000000083acf8981 */ /* 0x000362000c1e9900 */
[----:B------:R-:W-:-:S02]  /*2ad0*/  IADD3 R136, R101, UR5, RZ ;  /* 0x0000000565887c10 */ /* 0x000fc4000fffe0ff */
[----:B------:R-:W-:Y:S02]  /*2ae0*/  ISETP.GT.U32.AND P1, PT, R94, 0xdf, PT ;  /* 0x000000df5e00780c */ /* 0x000fe40003f24070 */
[----:B------:R-:W-:Y:S01]  /*2af0*/  ISETP.GT.U32.OR P5, PT, R129, 0xdf, P5 ;  /* 0x000000df8100780c */ /* 0x000fe20002fa4470 */
[----:B------:R0:W5:Y:S01]  /*2b00*/  @!P2 LDG.E.CONSTANT R211, [R30.64] ;  /* 0x000000081ed3a981 */ /* 0x000162000c1e9900 */
[----:B------:R-:W-:Y:S02]  /*2b10*/  @!P3 IADD3 R94, R7, UR4, RZ ;  /* 0x00000004075ebc10 */ /* 0x000fe4000fffe0ff */
[----:B------:R-:W-:Y:S02]  /*2b20*/  @!P3 MOV R205, 0x4 ;  /* 0x0000000400cdb802 */ /* 0x000fe40000000f00 */
[----:B------:R-:W-:Y:S02]  /*2b30*/  @!P4 IADD3 R132, R8, UR4, RZ ;  /* 0x000000040884cc10 */ /* 0x000fe4000fffe0ff */
[----:B-1----:R-:W-:-:S02]  /*2b40*/  @!P4 MOV R59, 0x4 ;  /* 0x00000004003bc802 */ /* 0x002fc40000000f00 */
[----:B------:R-:W-:Y:S01]  /*2b50*/  ISETP.GT.U32.AND P0, PT, R136, 0xdf, PT ;  /* 0x000000df8800780c */ /* 0x000fe20003f04070 */
[----:B0-----:R-:W-:Y:S01]  /*2b60*/  @!P3 IMAD.WIDE R32, R94, R205, c[0x0][0x160] ;  /* 0x000058005e20b625 */ /* 0x001fe200078e02cd */
[----:B------:R-:W-:Y:S02]  /*2b70*/  MOV R213, RZ ;  /* 0x000000ff00d57202 */ /* 0x000fe40000000f00 */
[----:B------:R-:W-:Y:S01]  /*2b80*/  MOV R215, RZ ;  /* 0x000000ff00d77202 */ /* 0x000fe20000000f00 */
[----:B------:R-:W-:Y:S01]  /*2b90*/  @!P4 IMAD.WIDE R30, R132, R59, c[0x0][0x160] ;  /* 0x00005800841ec625 */ /* 0x000fe200078e023b */
[----:B------:R-:W-:Y:S02]  /*2ba0*/  IADD3 R133, R103, UR5, RZ ;  /* 0x0000000567857c10 */ /* 0x000fe4000fffe0ff */
[----:B------:R-:W-:Y:S01]  /*2bb0*/  IADD3 R58, R104, UR5, RZ ;  /* 0x00000005683a7c10 */ /* 0x000fe2000fffe0ff */
[----:B------:R0:W5:Y:S01]  /*2bc0*/  @!P3 LDG.E.CONSTANT R213, [R32.64] ;  /* 0x0000000820d5b981 */ /* 0x000162000c1e9900 */
[----:B------:R-:W-:-:S02]  /*2bd0*/  IADD3 R59, R105, UR5, RZ ;  /* 0x00000005693b7c10 */ /* 0x000fc4000fffe0ff */
[----:B------:R-:W-:Y:S01]  /*2be0*/  ISETP.GT.U32.AND P2, PT, R133, 0xdf, PT ;  /* 0x000000df8500780c */ /* 0x000fe20003f44070 */
[----:B------:R1:W5:Y:S01]  /*2bf0*/  @!P4 LDG.E.CONSTANT R215, [R30.64] ;  /* 0x000000081ed7c981 */ /* 0x000362000c1e9900 */
[----:B------:R-:W-:Y:S02]  /*2c00*/  @!P6 IADD3 R94, R24, UR4, RZ ;  /* 0x00000004185eec10 */ /* 0x000fe4000fffe0ff */
[----:B------:R-:W-:Y:S02]  /*2c10*/  @!P6 MOV R133, 0x4 ;  /* 0x000000040085e802 */ /* 0x000fe40000000f00 */
[----:B------:R-:W-:Y:S02]  /*2c20*/  ISETP.GT.U32.AND P3, PT, R58, 0xdf, PT ;  /* 0x000000df3a00780c */ /* 0x000fe40003f64070 */
[----:B------:R-:W-:Y:S02]  /*2c30*/  ISETP.GT.U32.AND P4, PT, R59, 0xdf, PT ;  /* 0x000000df3b00780c */ /* 0x000fe40003f84070 */
[----:B------:R-:W-:-:S02]  /*2c40*/  @!P5 IADD3 R58, R128, UR4, RZ ;  /* 0x00000004803adc10 */ /* 0x000fc4000fffe0ff */
[----:B------:R-:W-:Y:S01]  /*2c50*/  @!P5 MOV R59, 0x4 ;  /* 0x00000004003bd802 */ /* 0x000fe20000000f00 */
[----:B0-----:R-:W-:Y:S01]  /*2c60*/  @!P6 IMAD.WIDE R32, R94, R133, c[0x0][0x160] ;  /* 0x000058005e20e625 */ /* 0x001fe200078e0285 */
[----:B------:R-:W-:Y:S02]  /*2c70*/  MOV R219, RZ ;  /* 0x000000ff00db7202 */ /* 0x000fe40000000f00 */
[----:B------:R-:W-:Y:S02]  /*2c80*/  @!P0 IADD3 R132, R9, UR4, RZ ;  /* 0x0000000409848c10 */ /* 0x000fe4000fffe0ff */
[----:B------:R-:W-:Y:S01]  /*2c90*/  @!P0 MOV R205, 0x4 ;  /* 0x0000000400cd8802 */ /* 0x000fe20000000f00 */
[----:B------:R-:W-:Y:S01]  /*2ca0*/  @!P5 IMAD.WIDE R58, R58, R59, c[0x0][0x160] ;  /* 0x000058003a3ad625 */ /* 0x000fe200078e023b */
[----:B------:R-:W-:Y:S01]  /*2cb0*/  MOV R217, RZ ;  /* 0x000000ff00d97202 */ /* 0x000fe20000000f00 */
[----:B------:R0:W5:Y:S01]  /*2cc0*/  @!P6 LDG.E.CONSTANT R219, [R32.64] ;  /* 0x0000000820dbe981 */ /* 0x000162000c1e9900 */
[----:B------:R-:W-:Y:S01]  /*2cd0*/  IADD3 R94, R107, UR5, RZ ;  /* 0x000000056b5e7c10 */ /* 0x000fe2000fffe0ff */
[----:B-1----:R-:W-:Y:S01]  /*2ce0*/  @!P0 IMAD.WIDE R30, R132, R205, c[0x0][0x160] ;  /* 0x00005800841e8625 */ /* 0x002fe200078e02cd */
[----:B------:R-:W-:-:S02]  /*2cf0*/  MOV R221, RZ ;  /* 0x000000ff00dd7202 */ /* 0x000fc40000000f00 */
[----:B------:R-:W-:Y:S01]  /*2d00*/  ISETP.GT.U32.AND P6, PT, R94, 0xdf, PT ;  /* 0x000000df5e00780c */ /* 0x000fe20003fc4070 */
[----:B------:R1:W5:Y:S01]  /*2d10*/  @!P5 LDG.E.CONSTANT R217, [R58.64] ;  /* 0x000000083ad9d981 */ /* 0x000362000c1e9900 */
[----:B------:R-:W-:Y:S02]  /*2d20*/  @!P1 IADD3 R94, R10, UR4, RZ ;  /* 0x000000040a5e9c10 */ /* 0x000fe4000fffe0ff */
[----:B------:R-:W-:Y:S01]  /*2d30*/  @!P1 MOV R133, 0x4 ;  /* 0x0000000400859802 */ /* 0x000fe20000000f00 */
[----:B------:R0:W5:Y:S01]  /*2d40*/  @!P0 LDG.E.CONSTANT R221, [R30.64] ;  /* 0x000000081edd8981 */ /* 0x000162000c1e9900 */
[----:B------:R-:W-:Y:S02]  /*2d50*/  @!P2 IADD3 R132, R11, UR4, RZ ;  /* 0x000000040b84ac10 */ /* 0x000fe4000fffe0ff */
[----:B------:R-:W-:Y:S02]  /*2d60*/  @!P2 MOV R205, 0x4 ;  /* 0x0000000400cda802 */ /* 0x000fe40000000f00 */
[----:B-1----:R-:W-:Y:S01]  /*2d70*/  IADD3 R58, R124, UR5, RZ ;  /* 0x000000057c3a7c10 */ /* 0x002fe2000fffe0ff */
[----:B0-----:R-:W-:Y:S01]  /*2d80*/  @!P1 IMAD.WIDE R32, R94, R133, c[0x0][0x160] ;  /* 0x000058005e209625 */ /* 0x001fe200078e0285 */
[----:B------:R-:W-:-:S02]  /*2d90*/  MOV R225, RZ ;  /* 0x000000ff00e17202 */ /* 0x000fc40000000f00 */
[----:B------:R-:W-:Y:S01]  /*2da0*/  MOV R223, RZ ;  /* 0x000000ff00df7202 */ /* 0x000fe20000000f00 */
[----:B------:R-:W-:Y:S01]  /*2db0*/  @!P2 IMAD.WIDE R30, R132, R205, c[0x0][0x160] ;  /* 0x00005800841ea625 */ /* 0x000fe200078e02cd */
[----:B------:R-:W-:Y:S02]  /*2dc0*/  ISETP.GT.U32.AND P0, PT, R58, 0xdf, PT ;  /* 0x000000df3a00780c */ /* 0x000fe40003f04070 */
[----:B------:R-:W-:Y:S01]  /*2dd0*/  IADD3 R136, R106, UR5, RZ ;  /* 0x000000056a887c10 */ /* 0x000fe2000fffe0ff */
[----:B------:R0:W5:Y:S01]  /*2de0*/  @!P1 LDG.E.CONSTANT R225, [R32.64] ;  /* 0x0000000820e19981 */ /* 0x000162000c1e9900 */
[----:B------:R-:W-:Y:S02]  /*2df0*/  IADD3 R59, R115, UR5, RZ ;  /* 0x00000005733b7c10 */ /* 0x000fe4000fffe0ff */
[----:B------:R-:W-:Y:S01]  /*2e00*/  IADD3 R58, R108, UR5, RZ ;  /* 0x000000056c3a7c10 */ /* 0x000fe2000fffe0ff */
[----:B------:R1:W5:Y:S01]  /*2e10*/  @!P2 LDG.E.CONSTANT R223, [R30.64] ;  /* 0x000000081edfa981 */ /* 0x000362000c1e9900 */
        /* <DEDUP_REMOVED lines=10> */
[----:B-1----:R-:W-:Y:S01]  /*2ec0*/  @!P4 IMAD.WIDE R30, R59, R94, c[0x0][0x160] ;  /* 0x000058003b1ec625 */ /* 0x002fe200078e025e */
[----:B------:R-:W-:Y:S02]  /*2ed0*/  ISETP.GT.U32.OR P0, PT, R131, 0xdf, P0 ;  /* 0x000000df8300780c */ /* 0x000fe40000704470 */
[----:B------:R-:W-:Y:S01]  /*2ee0*/  IADD3 R58, R109, UR5, RZ ;  /* 0x000000056d3a7c10 */ /* 0x000fe2000fffe0ff */
[----:B------:R0:W5:Y:S01]  /*2ef0*/  @!P3 LDG.E.CONSTANT R229, [R32.64] ;  /* 0x0000000820e5b981 */ /* 0x000162000c1e9900 */
[----:B------:R-:W-:Y:S02]  /*2f00*/  IADD3 R59, R110, UR5, RZ ;  /* 0x000000056e3b7c10 */ /* 0x000fe4000fffe0ff */
[----:B------:R-:W-:Y:S01]  /*2f10*/  ISETP.GT.U32.AND P3, PT, R58, 0xdf, PT ;  /* 0x000000df3a00780c */ /* 0x000fe20003f64070 */
[----:B------:R1:W5:Y:S01]  /*2f20*/  @!P4 LDG.E.CONSTANT R227, [R30.64] ;  /* 0x000000081ee3c981 */ /* 0x000362000c1e9900 */
[----:B------:R-:W-:-:S02]  /*2f30*/  ISETP.GT.U32.AND P4, PT, R59, 0xdf, PT ;  /* 0x000000df3b00780c */ /* 0x000fc40003f84070 */
[----:B------:R-:W-:Y:S02]  /*2f40*/  @!P6 IADD3 R94, R15, UR4, RZ ;  /* 0x000000040f5eec10 */ /* 0x000fe4000fffe0ff */
[----:B------:R-:W-:Y:S02]  /*2f50*/  @!P5 IADD3 R58, R14, UR4, RZ ;  /* 0x000000040e3adc10 */ /* 0x000fe4000fffe0ff */
[----:B0-----:R-:W-:Y:S02]  /*2f60*/  @!P6 MOV R33, 0x4 ;  /* 0x000000040021e802 */ /* 0x001fe40000000f00 */
[----:B------:R-:W-:Y:S02]  /*2f70*/  @!P5 MOV R59, 0x4 ;  /* 0x00000004003bd802 */ /* 0x000fe40000000f00 */
[----:B------:R-:W-:Y:S01]  /*2f80*/  MOV R233, RZ ;  /* 0x000000ff00e97202 */ /* 0x000fe20000000f00 */
[----:B------:R-:W-:Y:S01]  /*2f90*/  @!P6 IMAD.WIDE R32, R94, R33, c[0x0][0x160] ;  /* 0x000058005e20e625 */ /* 0x000fe200078e0221 */
[----:B------:R-:W-:-:S02]  /*2fa0*/  MOV R235, RZ ;  /* 0x000000ff00eb7202 */ /* 0x000fc40000000f00 */
[----:B------:R-:W-:Y:S01]  /*2fb0*/  ISETP.LT.OR P1, PT, R27, 0x3, P1 ;  /* 0x000000031b00780c */ /* 0x000fe20000f21670 */
[----:B------:R-:W-:Y:S01]  /*2fc0*/  @!P5 IMAD.WIDE R58, R58, R59, c[0x0][0x160] ;  /* 0x000058003a3ad625 */ /* 0x000fe200078e023b */
[----:B------:R-:W-:Y:S01]  /*2fd0*/  @!P0 IADD3 R132, R130, UR4, RZ ;  /* 0x0000000482848c10 */ /* 0x000fe2000fffe0ff */
[----:B------:R0:W5:Y:S01]  /*2fe0*/  @!P6 LDG.E.CONSTANT R233, [R32.64] ;  /* 0x0000000820e9e981 */ /* 0x000162000c1e9900 */
[----:B-1----:R-:W-:Y:S02]  /*2ff0*/  @!P0 MOV R31, 0x4 ;  /* 0x00000004001f8802 */ /* 0x002fe40000000f00 */
[----:B------:R-:W-:Y:S01]  /*3000*/  @!P2 IADD3 R94, R16, UR4, RZ ;  /* 0x00000004105eac10 */ /* 0x000fe2000fffe0ff */
[----:B------:R1:W5:Y:S01]  /*3010*/  @!P5 LDG.E.CONSTANT R235, [R58.64] ;  /* 0x000000083aebd981 */ /* 0x000362000c1e9900 */
[----:B------:R-:W-:Y:S02]  /*3020*/  @!P2 MOV R205, 0x4 ;  /* 0x0000000400cda802 */ /* 0x000fe40000000f00 */
[----:B------:R-:W-:Y:S01]  /*3030*/  IADD3 R133, R111, UR5, RZ ;  /* 0x000000056f857c10 */ /* 0x000fe2000fffe0ff */
[----:B------:R-:W-:Y:S01]  /*3040*/  @!P0 IMAD.WIDE R30, R132, R31, c[0x0][0x160] ;  /* 0x00005800841e8625 */ /* 0x000fe200078e021f */
[----:B------:R-:W-:-:S02]  /*3050*/  MOV R231, RZ ;  /* 0x000000ff00e77202 */ /* 0x000fc40000000f00 */
[----:B------:R-:W-:Y:S01]  /*3060*/  MOV R239, RZ ;  /* 0x000000ff00ef7202 */ /* 0x000fe20000000f00 */
[----:B0-----:R-:W-:Y:S01]  /*3070*/  @!P2 IMAD.WIDE R32, R94, R205, c[0x0][0x160] ;  /* 0x000058005e20a625 */ /* 0x001fe200078e02cd */
[----:B------:R-:W-:Y:S02]  /*3080*/  IADD3 R136, R112, UR5, RZ ;  /* 0x0000000570887c10 */ /* 0x000fe4000fffe0ff */
[----:B------:R-:W-:Y:S01]  /*3090*/  ISETP.GT.U32.AND P5, PT, R133, 0xdf, PT ;  /* 0x000000df8500780c */ /* 0x000fe20003fa4070 */
        /* <DEDUP_REMOVED lines=9> */
[----:B-1----:R-:W-:Y:S02]  /*3130*/  @!P1 IADD3 R58, R26, UR4, RZ ;  /* 0x000000041a3a9c10 */ /* 0x002fe4000fffe0ff */
[----:B------:R-:W-:Y:S01]  /*3140*/  @!P1 MOV R59, 0x4 ;  /* 0x00000004003b9802 */ /* 0x000fe20000000f00 */
[----:B0-----:R-:W-:Y:S01]  /*3150*/  @!P3 IMAD.WIDE R30, R132, R243, c[0x0][0x160] ;  /* 0x00005800841eb625 */ /* 0x001fe200078e02f3 */
[----:B------:R-:W-:-:S02]  /*3160*/  MOV R237, RZ ;  /* 0x000000ff00ed7202 */ /* 0x000fc40000000f00 */
[----:B------:R-:W-:Y:S01]  /*3170*/  MOV R241, RZ ;  /* 0x000000ff00f17202 */ /* 0x000fe20000000f00 */
[----:B------:R-:W-:Y:S01]  /*3180*/  @!P1 IMAD.WIDE R58, R58, R59, c[0x0][0x160] ;  /* 0x000058003a3a9625 */ /* 0x000fe200078e023b */
[----:B------:R-:W-:Y:S02]  /*3190*/  @!P4 IADD3 R204, R18, UR4, RZ ;  /* 0x0000000412cccc10 */ /* 0x000fe4000fffe0ff */
[----:B------:R-:W-:Y:S02]  /*31a0*/  @!P4 MOV R205, 0x4 ;  /* 0x0000000400cdc802 */ /* 0x000fe40000000f00 */
[----:B------:R0:W5:Y:S01]  /*31b0*/  @!P3 LDG.E.CONSTANT R241, [R30.64] ;  /* 0x000000081ef1b981 */ /* 0x000162000c1e9900 */
[----:B------:R-:W-:-:S03]  /*31c0*/  @!P5 IADD3 R132, R19, UR4, RZ ;  /* 0x000000041384dc10 */ /* 0x000fc6000fffe0ff */
[----:B------:R1:W5:Y:S01]  /*31d0*/  @!P1 LDG.E.CONSTANT R237, [R58.64] ;  /* 0x000000083aed9981 */ /* 0x000362000c1e9900 */
[----:B------:R-:W-:Y:S02]  /*31e0*/  @!P5 MOV R133, 0x4 ;  /* 0x000000040085d802 */ /* 0x000fe40000000f00 */
[----:B------:R-:W-:Y:S02]  /*31f0*/  @!P0 IADD3 R32, R21, UR4, RZ ;  /* 0x0000000415208c10 */ /* 0x000fe4000fffe0ff */
[----:B------:R-:W-:Y:S02]  /*3200*/  @!P0 MOV R33, 0x4 ;  /* 0x0000000400218802 */ /* 0x000fe40000000f00 */
[----:B0-----:R-:W-:Y:S02]  /*3210*/  @!P6 IADD3 R30, R20, UR4, RZ ;  /* 0x00000004141eec10 */ /* 0x001fe4000fffe0ff */
[----:B------:R-:W-:Y:S02]  /*3220*/  @!P2 IADD3 R31, R22, UR4, RZ ;  /* 0x00000004161fac10 */ /* 0x000fe4000fffe0ff */
[----:B-1----:R-:W-:-:S02]  /*3230*/  @!P6 MOV R59, 0x4 ;  /* 0x00000004003be802 */ /* 0x002fc40000000f00 */
[----:B------:R-:W-:Y:S01]  /*3240*/  @!P2 MOV R94, 0x4 ;  /* 0x00000004005ea802 */ /* 0x000fe20000000f00 */
[----:B------:R-:W-:Y:S01]  /*3250*/  @!P4 IMAD.WIDE R204, R204, R205, c[0x0][0x160] ;  /* 0x00005800ccccc625 */ /* 0x000fe200078e02cd */
[----:B------:R-:W-:Y:S02]  /*3260*/  MOV R243, RZ ;  /* 0x000000ff00f37202 */ /* 0x000fe40000000f00 */
[----:B------:R-:W-:Y:S01]  /*3270*/  MOV R245, RZ ;  /* 0x000000ff00f57202 */ /* 0x000fe20000000f00 */
[----:B------:R-:W-:Y:S01]  /*3280*/  @!P6 IMAD.WIDE R58, R30, R59, c[0x0][0x160] ;  /* 0x000058001e3ae625 */ /* 0x000fe200078e023b */
[----:B------:R-:W-:Y:S02]  /*3290*/  MOV R247, RZ ;  /* 0x000000ff00f77202 */ /* 0x000fe40000000f00 */
[----:B------:R-:W-:Y:S01]  /*32a0*/  MOV R249, RZ ;  /* 0x000000ff00f97202 */ /* 0x000fe20000000f00 */
[----:B------:R-:W-:Y:S01]  /*32b0*/  @!P5 IMAD.WIDE R132, R132, R133, c[0x0][0x160] ;  /* 0x000058008484d625 */ /* 0x000fe200078e0285 */
[----:B------:R-:W-:Y:S01]  /*32c0*/  MOV R251, RZ ;  /* 0x000000ff00fb7202 */ /* 0x000fe20000000f00 */
[----:B------:R-:W5:Y:S02]  /*32d0*/  @!P4 LDG.E.CONSTANT R243, [R204.64] ;  /* 0x00000008ccf3c981 */ /* 0x000f64000c1e9900 */
[----:B------:R-:W-:-:S02]  /*32e0*/  @!P0 IMAD.WIDE R32, R32, R33, c[0x0][0x160] ;  /* 0x0000580020208625 */ /* 0x000fc400078e0221 */
[----:B------:R-:W5:Y:S02]  /*32f0*/  @!P5 LDG.E.CONSTANT R245, [R132.64] ;  /* 0x0000000884f5d981 */ /* 0x000f64000c1e9900 */
[----:B------:R-:W-:Y:S02]  /*3300*/  @!P2 IMAD.WIDE R30, R31, R94, c[0x0][0x160] ;  /* 0x000058001f1ea625 */ /* 0x000fe400078e025e */
[----:B------:R-:W5:Y:S04]  /*3310*/  @!P6 LDG.E.CONSTANT R247, [R58.64] ;  /* 0x000000083af7e981 */ /* 0x000f68000c1e9900 */
[----:B------:R-:W5:Y:S04]  /*3320*/  @!P0 LDG.E.CONSTANT R249, [R32.64] ;  /* 0x0000000820f98981 */ /* 0x000f68000c1e9900 */
[----:B------:R-:W5:Y:S01]  /*3330*/  @!P2 LDG.E.CONSTANT R251, [R30.64] ;  /* 0x000000081efba981 */ /* 0x000f62000c1e9900 */
[----:B------:R-:W-:Y:S01]  /*3340*/  ISETP.GT.AND P0, PT, R0, 0x70, PT ;  /* 0x000000700000780c */ /* 0x000fe20003f04270 */
[----:B------:R-:W-:Y:S02]  /*3350*/  BSSY B0, `(.L_x_0) ;  /* 0x0000028000007945 */ /* 0x000fe40003800000 */
[----:B--2---:R0:W-:Y:S04]  /*3360*/  STS [R0.X4], R71 ;  /* 0x0000004700007388 */ /* 0x0041e80000004800 */
[----:B---3--:R0:W-:Y:S04]  /*3370*/  STS [R0.X4+0x200], R201 ;  /* 0x000200c900007388 */ /* 0x0081e80000004800 */
[----:B----4-:R0:W-:Y:S04]  /*3380*/  STS [R0.X4+0x400], R203 ;  /* 0x000400cb00007388 */ /* 0x0101e80000004800 */
[----:B-----5:R0:W-:Y:S04]  /*3390*/  STS [R0.X4+0x800], R209 ;  /* 0x000800d100007388 */ /* 0x0201e80000004800 */
[----:B------:R0:W-:Y:S04]  /*33a0*/  STS [R0.X4+0x600], R207 ;  /* 0x000600cf00007388 */ /* 0x0001e80000004800 */
        /* <DEDUP_REMOVED lines=20> */
[----:B------:R0:W-:Y:S01]  /*34f0*/  STS [R0.X4+0x3200], R251 ;  /* 0x003200fb00007388 */ /* 0x0001e20000004800 */
[----:B------:R-:W-:Y:S05]  /*3500*/  @P0 BRA `(.L_x_1) ;  /* 0x000000c000000947 */ /* 0x000fea0003800000 */
[----:B------:R-:W-:Y:S01]  /*3510*/  IADD3 R30, R125, UR5, RZ ;  /* 0x000000057d1e7c10 */ /* 0x000fe2000fffe0ff */
[----:B------:R-:W-:Y:S01]  /*3520*/  BSSY B1, `(.L_x_2) ;  /* 0x0000009000017945 */ /* 0x000fe20003800000 */
[----:B------:R-:W-:-:S02]  /*3530*/  HFMA2.MMA R31, -RZ, RZ, 0, 0 ;  /* 0x00000000ff1f7435 */ /* 0x000fc400000001ff */
[----:B------:R-:W-:-:S04]  /*3540*/  ISETP.GT.U32.AND P0, PT, R30, 0xdf, PT ;  /* 0x000000df1e00780c */ /* 0x000fc80003f04070 */
[----:B------:R-:W-:-:S13]  /*3550*/  ISETP.GT.OR P0, PT, R28, 0xe2, P0 ;  /* 0x000000e21c00780c */ /* 0x000fda0000704670 */
[----:B------:R-:W-:Y:S05]  /*3560*/  @P0 BRA `(.L_x_3) ;  /* 0x0000004000000947 */ /* 0x000fea0003800000 */
[----:B------:R-:W-:Y:S02]  /*3570*/  IADD3 R30, R29, UR4, RZ ;  /* 0x000000041d1e7c10 */ /* 0x000fe4000fffe0ff */
[----:B------:R-:W-:-:S05]  /*3580*/  MOV R31, 0x4 ;  /* 0x00000004001f7802 */ /* 0x000fca0000000f00 */
[----:B------:R-:W-:-:S06]  /*3590*/  IMAD.WIDE R30, R30, R31, c[0x0][0x160] ;  /* 0x000058001e1e7625 */ /* 0x000fcc00078e021f */
[----:B------:R1:W5:Y:S02]  /*35a0*/  LDG.E.CONSTANT R31, [R30.64] ;  /* 0x000000081e1f7981 */ /* 0x000364000c1e9900 */
.L_x_3:
[----:B------:R-:W-:Y:S05]  /*35b0*/  BSYNC B1 ;  /* 0x0000000000017941 */ /* 0x000fea0003800000 */
.L_x_2:
[----:B-----5:R2:W-:Y:S02]  /*35c0*/  STS [R0.X4+0x3400], R31 ;  /* 0x0034001f00007388 */ /* 0x0205e40000004800 */
.L_x_1:
[----:B------:R-:W-:Y:S05]  /*35d0*/  BSYNC B0 ;  /* 0x0000000000007941 */ /* 0x000fea0003800000 */
.L_x_0:
[----:B------:R-:W-:Y:S01]  /*35e0*/  HFMA2.MMA R132, -RZ, RZ, 0, 2.384185791015625e-07 ;  /* 0x00000004ff847435 */ /* 0x000fe200000001ff */
[----:B--2---:R-:W-:Y:S02]  /*35f0*/  MOV R31, 0x7 ;  /* 0x00000007001f7802 */ /* 0x004fe40000000f00 */
[----:B------:R-:W-:-:S03]  /*3600*/  ISETP.GT.AND P0, PT, R0, 0x3f, PT ;  /* 0x0000003f0000780c */ /* 0x000fc60003f04270 */
[----:B------:R-:W-:-:S04]  /*3610*/  IMAD R31, R0, R31, UR4 ;  /* 0x00000004001f7e24 */ /* 0x000fc8000f8e021f */
[----:B-1----:R-:W-:-:S05]  /*3620*/  IMAD.WIDE R30, R31, R132, c[0x0][0x168] ;  /* 0x00005a001f1e7625 */ /* 0x002fca00078e0284 */
[----:B------:R-:W2:Y:S04]  /*3630*/  LDG.E.CONSTANT R33, [R30.64] ;  /* 0x000000081e217981 */ /* 0x000ea8000c1e9900 */
[----:B------:R-:W3:Y:S04]  /*3640*/  LDG.E.CONSTANT R59, [R30.64+0xe00] ;  /* 0x000e00081e3b7981 */ /* 0x000ee8000c1e9900 */
[----:B0-----:R-:W4:Y:S04]  /*3650*/  LDG.E.CONSTANT R71, [R30.64+0x1c00] ;  /* 0x001c00081e477981 */ /* 0x001f28000c1e9900 */
[----:B------:R-:W5:Y:S04]  /*3660*/  LDG.E.CONSTANT R133, [R30.64+0x2a00] ;  /* 0x002a00081e857981 */ /* 0x000f68000c1e9900 */
[----:B------:R-:W5:Y:S04]  /*3670*/  LDG.E.CONSTANT R201, [R30.64+0x3800] ;  /* 0x003800081ec97981 */ /* 0x000f68000c1e9900 */
[----:B------:R-:W5:Y:S04]  /*3680*/  LDG.E.CONSTANT R203, [R30.64+0x4600] ;  /* 0x004600081ecb7981 */ /* 0x000f68000c1e9900 */
[----:B------:R-:W5:Y:S04]  /*3690*/  LDG.E.CONSTANT R205, [R30.64+0x5400] ;  /* 0x005400081ecd7981 */ /* 0x000f68000c1e9900 */
[----:B------:R-:W5:Y:S04]  /*36a0*/  LDG.E.CONSTANT R207, [R30.64+0x6200] ;  /* 0x006200081ecf7981 */ /* 0x000f68000c1e9900 */
[----:B------:R-:W5:Y:S04]  /*36b0*/  LDG.E.CONSTANT R209, [R30.64+0x7000] ;  /* 0x007000081ed17981 */ /* 0x000f68000c1e9900 */
[----:B------:R-:W5:Y:S04]  /*36c0*/  LDG.E.CONSTANT R211, [R30.64+0x7e00] ;  /* 0x007e00081ed37981 */ /* 0x000f68000c1e9900 */
[----:B------:R-:W5:Y:S01]  /*36d0*/  @!P0 LDG.E.CONSTANT R213, [R30.64+0x8c00] ;  /* 0x008c00081ed58981 */ /* 0x000f62000c1e9900 */
[----:B------:R-:W-:-:S03]  /*36e0*/  UMOV UR5, URZ ;  /* 0x0000003f00057c82 */ /* 0x000fc60008000000 */
[----:B--2---:R-:W-:Y:S04]  /*36f0*/  STS [R0.X4+0x35c4], R33 ;  /* 0x0035c42100007388 */ /* 0x004fe80000004800 */
[----:B---3--:R-:W-:Y:S04]  /*3700*/  STS [R0.X4+0x37c4], R59 ;  /* 0x0037c43b00007388 */ /* 0x008fe80000004800 */
[----:B----4-:R-:W-:Y:S04]  /*3710*/  STS [R0.X4+0x39c4], R71 ;  /* 0x0039c44700007388 */ /* 0x010fe80000004800 */
[----:B-----5:R-:W-:Y:S04]  /*3720*/  STS [R0.X4+0x3bc4], R133 ;  /* 0x003bc48500007388 */ /* 0x020fe80000004800 */
[----:B------:R-:W-:Y:S04]  /*3730*/  STS [R0.X4+0x3dc4], R201 ;  /* 0x003dc4c900007388 */ /* 0x000fe80000004800 */
[----:B------:R-:W-:Y:S04]  /*3740*/  STS [R0.X4+0x3fc4], R203 ;  /* 0x003fc4cb00007388 */ /* 0x000fe80000004800 */
[----:B------:R-:W-:Y:S04]  /*3750*/  STS [R0.X4+0x41c4], R205 ;  /* 0x0041c4cd00007388 */ /* 0x000fe80000004800 */
[----:B------:R-:W-:Y:S04]  /*3760*/  STS [R0.X4+0x43c4], R207 ;  /* 0x0043c4cf00007388 */ /* 0x000fe80000004800 */
[----:B------:R-:W-:Y:S04]  /*3770*/  STS [R0.X4+0x45c4], R209 ;  /* 0x0045c4d100007388 */ /* 0x000fe80000004800 */
[----:B------:R-:W-:Y:S04]  /*3780*/  STS [R0.X4+0x47c4], R211 ;  /* 0x0047c4d300007388 */ /* 0x000fe80000004800 */
[----:B------:R-:W-:Y:S04]  /*3790*/  @!P0 STS [R0.X4+0x49c4], R213 ;  /* 0x0049c4d500008388 */ /* 0x000fe80000004800 */
[----:B------:R-:W-:Y:S06]  /*37a0*/  BAR.SYNC 0x0 ;  /* 0x0000000000007b1d */ /* 0x000fec0000000000 */
.L_x_5:
[C---:B------:R-:W-:Y:S02]  /*37b0*/  LOP3.LUT R30, R0.reuse, 0x30, RZ, 0xc0, !PT ;  /* 0x00000030001e7812 */ /* 0x040fe400078ec0ff */
[----:B------:R-:W-:-:S02]  /*37c0*/  SHF.L.U32 R31, R0, 0x1, RZ ;  /* 0x00000001001f7819 */ /* 0x000fc400000006ff */
[----:B------:R-:W-:Y:S02]  /*37d0*/  SHF.R.S32.HI R133, RZ, 0x6, R0 ;  /* 0x00000006ff857819 */ /* 0x000fe40000011400 */
[----:B------:R-:W-:Y:S02]  /*37e0*/  MOV R32, 0x18 ;  /* 0x0000001800207802 */ /* 0x000fe40000000f00 */
[----:B------:R-:W-:Y:S02]  /*37f0*/  SHF.R.U32.HI R30, RZ, 0x4, R30 ;  /* 0x00000004ff1e7819 */ /* 0x000fe4000001161e */
[----:B------:R-:W-:Y:S01]  /*3800*/  LOP3.LUT R31, R31, 0x1e, RZ, 0xc0, !PT ;  /* 0x0000001e1f1f7812 */ /* 0x000fe200078ec0ff */
[----:B------:R-:W-:Y:S01]  /*3810*/  IMAD R71, R133, R32, UR5 ;  /* 0x0000000585477e24 */ /* 0x000fe2000f8e0220 */
[----:B------:R-:W-:Y:S01]  /*3820*/  MOV R136, UR5 ;  /* 0x0000000500887c02 */ /* 0x000fe20008000f00 */
[----:B------:R-:W-:Y:S02]  /*3830*/  UIADD3 UR5, UR5, 0x1, URZ ;  /* 0x0000000105057890 */ /* 0x000fe4000fffe03f */
[----:B------:R-:W-:Y:S01]  /*3840*/  IMAD R31, R30, 0x7c, R31 ;  /* 0x0000007c1e1f7824 */ /* 0x000fe200078e021f */
[----:B------:R-:W-:Y:S01]  /*3850*/  LEA R71, R71, -R71, 0x3 ;  /* 0x8000004747477211 */ /* 0x000fe200078e18ff */
[----:B------:R-:W-:-:S02]  /*3860*/  UISETP.GE.U32.AND UP0, UPT, UR5, 0x3, UPT ;  /* 0x000000030500788c */ /* 0x000fc4000bf06070 */
[----:B------:R-:W-:Y:S02]  /*3870*/  IMAD R136, R136, 0x47b, R31 ;  /* 0x0000047b88887824 */ /* 0x000fe400078e021f */
[----:B------:R-:W-:Y:S02]  /*3880*/  LDS R31, [R71.X4+0x35c4] ;  /* 0x0035c400471f7984 */ /* 0x000fe40000004800 */
[----:B------:R-:W-:Y:S02]  /*3890*/  PLOP3.LUT P0, PT, PT, PT, UP0, 0x80, 0x0 ;  /* 0x000000000000781c */ /* 0x000fe40003f0f008 */
[----:B------:R-:W0:Y:S04]  /*38a0*/  LDS R148, [R136.X4] ;  /* 0x0000000088947984 */ /* 0x000e280000004800 */
[----:B------:R-:W1:Y:S04]  /*38b0*/  LDS R58, [R136.X4+0x7c0] ;  /* 0x0007c000883a7984 */ /* 0x000e680000004800 */
[----:B------:R-:W2:Y:S04]  /*38c0*/  LDS R94, [R136.X4+0xf8] ;  /* 0x0000f800885e7984 */ /* 0x000ea80000004800 */
[----:B------:R-:W3:Y:S04]  /*38d0*/  LDS R59, [R136.X4+0x8b8] ;  /* 0x0008b800883b7984 */ /* 0x000ee80000004800 */
[----:B------:R-:W4:Y:S04]  /*38e0*/  LDS R201, [R71.X4+0x4044] ;  /* 0x0040440047c97984 */ /* 0x000f280000004800 */
[----:B------:R-:W5:Y:S04]  /*38f0*/  LDS R203, [R71.X4+0x4584] ;  /* 0x0045840047cb7984 */ /* 0x000f680000004800 */
[----:B------:R-:W5:Y:S04]  /*3900*/  LDS R207, [R71.X4+0x3b58] ;  /* 0x003b580047cf7984 */ /* 0x000f680000004800 */
[----:B------:R-:W5:Y:S04]  /*3910*/  LDS R205, [R71.X4+0x3618] ;  /* 0x0036180047cd7984 */ /* 0x000f680000004800 */
[----:B------:R-:W5:Y:S04]  /*3920*/  LDS R209, [R71.X4+0x4098] ;  /* 0x0040980047d17984 */ /* 0x000f680000004800 */
[----:B------:R-:W5:Y:S01]  /*3930*/  LDS R33, [R71.X4+0x3b04] ;  /* 0x003b040047217984 */ /* 0x000f620000004800 */
[----:B0-----:R-:W-:-:S03]  /*3940*/  FFMA R196, R148, R31, R196 ;  /* 0x0000001f94c47223 */ /* 0x001fc600000000c4 */
[----:B------:R-:W-:Y:S01]  /*3950*/  LDS R32, [R71.X4+0x40ec] ;  /* 0x0040ec0047207984 */ /* 0x000fe20000004800 */
[----:B-1----:R-:W-:-:S03]  /*3960*/  FFMA R195, R31, R58, R195 ;  /* 0x0000003a1fc37223 */ /* 0x002fc600000000c3 */
[----:B------:R-:W-:Y:S01]  /*3970*/  LDS R211, [R71.X4+0x45d8] ;  /* 0x0045d80047d37984 */ /* 0x000fe20000004800 */
[----:B--2---:R-:W-:-:S03]  /*3980*/  FFMA R194, R31, R94, R194 ;  /* 0x0000005e1fc27223 */ /* 0x004fc600000000c2 */
[----:B------:R-:W-:Y:S01]  /*3990*/  LDS R213, [R71.X4+0x366c] ;  /* 0x00366c0047d57984 */ /* 0x000fe20000004800 */
[----:B---3--:R-:W-:-:S03]  /*39a0*/  FFMA R193, R31, R59, R193 ;  /* 0x0000003b1fc17223 */ /* 0x008fc600000000c1 */
[----:B------:R-:W-:Y:S01]  /*39b0*/  LDS R204, [R71.X4+0x3714] ;  /* 0x0037140047cc7984 */ /* 0x000fe20000004800 */
[----:B----4-:R-:W-:-:S03]  /*39c0*/  FFMA R188, R148, R201, R188 ;  /* 0x000000c994bc7223 */ /* 0x010fc600000000bc */
[----:B------:R-:W0:Y:S01]  /*39d0*/  LDS R31, [R71.X4+0x3bac] ;  /* 0x003bac00471f7984 */ /* 0x000e220000004800 */
[----:B------:R-:W-:Y:S02]  /*39e0*/  FFMA R187, R58, R201, R187 ;  /* 0x000000c93abb7223 */ /* 0x000fe400000000bb */
[CC--:B------:R-:W-:Y:S01]  /*39f0*/  FFMA R186, R201.reuse, R94.reuse, R186 ;  /* 0x0000005ec9ba7223 */ /* 0x0c0fe200000000ba */
[----:B------:R-:W-:Y:S01]  /*3a00*/  LDS R206, [R71.X4+0x3c54] ;  /* 0x003c540047ce7984 */ /* 0x000fe20000004800 */
[----:B------:R-:W-:Y:S02]  /*3a10*/  FFMA R185, R201, R59, R185 ;  /* 0x0000003bc9b97223 */ /* 0x000fe400000000b9 */
[-C--:B-----5:R-:W-:Y:S01]  /*3a20*/  FFMA R184, R148, R203.reuse, R184 ;  /* 0x000000cb94b87223 */ /* 0x0a0fe200000000b8 */
[----:B------:R-:W1:Y:S01]  /*3a30*/  LDS R201, [R71.X4+0x36c0] ;  /* 0x0036c00047c97984 */ /* 0x000e620000004800 */
[----:B------:R-:W-:Y:S02]  /*3a40*/  FFMA R183, R58, R203, R183 ;  /* 0x000000cb3ab77223 */ /* 0x000fe400000000b7 */
[C---:B------:R-:W-:Y:S01]  /*3a50*/  FFMA R182, R203.reuse, R94, R182 ;  /* 0x0000005ecbb67223 */ /* 0x040fe200000000b6 */
[----:B------:R-:W-:Y:S01]  /*3a60*/  LDS R215, [R71.X4+0x3810] ;  /* 0x0038100047d77984 */ /* 0x000fe20000004800 */
[----:B------:R-:W-:-:S02]  /*3a70*/  FFMA R181, R203, R59, R181 ;  /* 0x0000003bcbb57223 */ /* 0x000fc400000000b5 */
[-C--:B------:R-:W-:Y:S01]  /*3a80*/  FFMA R176, R148, R207.reuse, R176 ;  /* 0x000000cf94b07223 */ /* 0x080fe200000000b0 */
[----:B------:R-:W2:Y:S01]  /*3a90*/  LDS R203, [R71.X4+0x3c00] ;  /* 0x003c000047cb7984 */ /* 0x000ea20000004800 */
[----:B------:R-:W-:Y:S02]  /*3aa0*/  FFMA R175, R58, R207, R175 ;  /* 0x000000cf3aaf7223 */ /* 0x000fe400000000af */
[C---:B------:R-:W-:Y:S01]  /*3ab0*/  FFMA R174, R207.reuse, R94, R174 ;  /* 0x0000005ecfae7223 */ /* 0x040fe200000000ae */
[----:B------:R-:W-:Y:S01]  /*3ac0*/  LDS R217, [R71.X4+0x3d50] ;  /* 0x003d500047d97984 */ /* 0x000fe20000004800 */
[----:B------:R-:W-:Y:S02]  /*3ad0*/  FFMA R149, R207, R59, R149 ;  /* 0x0000003bcf957223 */ /* 0x000fe40000000095 */
[-C--:B------:R-:W-:Y:S01]  /*3ae0*/  FFMA R180, R148, R205.reuse, R180 ;  /* 0x000000cd94b47223 */ /* 0x080fe200000000b4 */
[----:B------:R-:W3:Y:S01]  /*3af0*/  LDS R207, [R71.X4+0x4680] ;  /* 0x0046800047cf7984 */ /* 0x000ee20000004800 */
[----:B------:R-:W-:-:S02]  /*3b00*/  FFMA R179, R58, R205, R179 ;  /* 0x000000cd3ab37223 */ /* 0x000fc400000000b3 */
[CC--:B------:R-:W-:Y:S01]  /*3b10*/  FFMA R178, R205.reuse, R94.reuse, R178 ;  /* 0x0000005ecdb27223 */ /* 0x0c0fe200000000b2 */
[----:B------:R-:W-:Y:S01]  /*3b20*/  LDS R219, [R71.X4+0x4290] ;  /* 0x0042900047db7984 */ /* 0x000fe20000004800 */
[----:B------:R-:W-:Y:S02]  /*3b30*/  FFMA R177, R205, R59, R177 ;  /* 0x0000003bcdb17223 */ /* 0x000fe400000000b1 */
[-C--:B------:R-:W-:Y:S01]  /*3b40*/  FFMA R89, R148, R209.reuse, R89 ;  /* 0x000000d194597223 */ /* 0x080fe20000000059 */
[----:B------:R-:W4:Y:S01]  /*3b50*/  LDS R205, [R71.X4+0x4140] ;  /* 0x0041400047cd7984 */ /* 0x000f220000004800 */
[----:B------:R-:W-:Y:S02]  /*3b60*/  FFMA R84, R58, R209, R84 ;  /* 0x000000d13a547223 */ /* 0x000fe40000000054 */
[C---:B------:R-:W-:Y:S01]  /*3b70*/  FFMA R74, R209.reuse, R94, R74 ;  /* 0x0000005ed14a7223 */ /* 0x040fe2000000004a */
[----:B------:R-:W-:Y:S01]  /*3b80*/  LDS R221, [R71.X4+0x47d0] ;  /* 0x0047d00047dd7984 */ /* 0x000fe20000004800 */
[----:B------:R-:W-:-:S02]  /*3b90*/  FFMA R83, R209, R59, R83 ;  /* 0x0000003bd1537223 */ /* 0x000fc40000000053 */
[-C--:B------:R-:W-:Y:S01]  /*3ba0*/  FFMA R192, R148, R33.reuse, R192 ;  /* 0x0000002194c07223 */ /* 0x080fe200000000c0 */
[----:B------:R-:W5:Y:S01]  /*3bb0*/  LDS R209, [R71.X4+0x46d4] ;  /* 0x0046d40047d17984 */ /* 0x000f620000004800 */
[----:B------:R-:W-:Y:S02]  /*3bc0*/  FFMA R191, R58, R33, R191 ;  /* 0x000000213abf7223 */ /* 0x000fe400000000bf */
[C---:B------:R-:W-:Y:S01]  /*3bd0*/  FFMA R190, R33.reuse, R94, R190 ;  /* 0x0000005e21be7223 */ /* 0x040fe200000000be */
[----:B------:R-:W-:Y:S01]  /*3be0*/  LDS R210, [R71.X4+0x35c8] ;  /* 0x0035c80047d27984 */ /* 0x000fe20000004800 */
[----:B------:R-:W-:Y:S02]  /*3bf0*/  FFMA R189, R33, R59, R189 ;  /* 0x0000003b21bd7223 */ /* 0x000fe400000000bd */
[-C--:B0-----:R-:W-:Y:S01]  /*3c00*/  FFMA R144, R148, R31.reuse, R144 ;  /* 0x0000001f94907223 */ /* 0x081fe20000000090 */
[----:B------:R-:W0:Y:S01]  /*3c10*/  LDS R33, [R71.X4+0x462c] ;  /* 0x00462c0047217984 */ /* 0x000e220000004800 */
[----:B------:R-:W-:-:S02]  /*3c20*/  FFMA R99, R58, R31, R99 ;  /* 0x0000001f3a637223 */ /* 0x000fc40000000063 */
[C---:B------:R-:W-:Y:S01]  /*3c30*/  FFMA R91, R31.reuse, R94, R91 ;  /* 0x0000005e1f5b7223 */ /* 0x040fe2000000005b */
[----:B------:R-:W-:Y:S01]  /*3c40*/  LDS R208, [R71.X4+0x409c] ;  /* 0x00409c0047d07984 */ /* 0x000fe20000004800 */
[-C--:B------:R-:W-:Y:S02]  /*3c50*/  FFMA R98, R31, R59.reuse, R98 ;  /* 0x0000003b1f627223 */ /* 0x080fe40000000062 */
[-C--:B------:R-:W-:Y:S01]  /*3c60*/  FFMA R143, R148, R32.reuse, R143 ;  /* 0x00000020948f7223 */ /* 0x080fe2000000008f */
[----:B------:R-:W0:Y:S01]  /*3c70*/  LDS R31, [R71.X4+0x4194] ;  /* 0x00419400471f7984 */ /* 0x000e220000004800 */
[----:B------:R-:W-:Y:S02]  /*3c80*/  FFMA R82, R58, R32, R82 ;  /* 0x000000203a527223 */ /* 0x000fe40000000052 */
[C---:B------:R-:W-:Y:S01]  /*3c90*/  FFMA R73, R32.reuse, R94, R73 ;  /* 0x0000005e20497223 */ /* 0x040fe20000000049 */
[----:B------:R-:W-:Y:S01]  /*3ca0*/  LDS R212, [R71.X4+0x41ec] ;  /* 0x0041ec0047d47984 */ /* 0x000fe20000004800 */
[----:B------:R-:W-:-:S02]  /*3cb0*/  FFMA R81, R32, R59, R81 ;  /* 0x0000003b20517223 */ /* 0x000fc40000000051 */
[-C--:B-1----:R-:W-:Y:S01]  /*3cc0*/  FFMA R141, R148, R201.reuse, R141 ;  /* 0x000000c9948d7223 */ /* 0x082fe2000000008d */
[----:B------:R-:W1:Y:S01]  /*3cd0*/  LDS R32, [R71.X4+0x3768] ;  /* 0x0037680047207984 */ /* 0x000e620000004800 */
[----:B------:R-:W-:Y:S02]  /*3ce0*/  FFMA R46, R58, R201, R46 ;  /* 0x000000c93a2e7223 */ /* 0x000fe4000000002e */
[C---:B------:R-:W-:Y:S01]  /*3cf0*/  FFMA R36, R201.reuse, R94, R36 ;  /* 0x0000005ec9247223 */ /* 0x040fe20000000024 */
[----:B------:R-:W-:Y:S01]  /*3d00*/  LDS R214, [R71.X4+0x37c0] ;  /* 0x0037c00047d67984 */ /* 0x000fe20000004800 */
[----:B------:R-:W-:Y:S02]  /*3d10*/  FFMA R45, R201, R59, R45 ;  /* 0x0000003bc92d7223 */ /* 0x000fe4000000002d */
[-C--:B--2---:R-:W-:Y:S01]  /*3d20*/  FFMA R140, R148, R203.reuse, R140 ;  /* 0x000000cb948c7223 */ /* 0x084fe2000000008c */
[----:B------:R-:W2:Y:S01]  /*3d30*/  LDS R201, [R71.X4+0x3ca8] ;  /* 0x003ca80047c97984 */ /* 0x000ea20000004800 */
[----:B------:R-:W-:-:S02]  /*3d40*/  FFMA R97, R58, R203, R97 ;  /* 0x000000cb3a617223 */ /* 0x000fc40000000061 */
[CC--:B------:R-:W-:Y:S02]  /*3d50*/  FFMA R90, R203.reuse, R94.reuse, R90 ;  /* 0x0000005ecb5a7223 */ /* 0x0c0fe4000000005a */
[----:B------:R-:W-:Y:S02]  /*3d60*/  FFMA R96, R203, R59, R96 ;  /* 0x0000003bcb607223 */ /* 0x000fe40000000060 */
[-C--:B---3--:R-:W-:Y:S01]  /*3d70*/  FFMA R134, R148, R207.reuse, R134 ;  /* 0x000000cf94867223 */ /* 0x088fe20000000086 */
[----:B------:R-:W3:Y:S01]  /*3d80*/  LDS R203, [R71.X4+0x41e8] ;  /* 0x0041e80047cb7984 */ /* 0x000ee20000004800 */
[----:B------:R-:W-:Y:S02]  /*3d90*/  FFMA R63, R58, R207, R63 ;  /* 0x000000cf3a3f7223 */ /* 0x000fe4000000003f */
[C---:B------:R-:W-:Y:S02]  /*3da0*/  FFMA R54, R207.reuse, R94, R54 ;  /* 0x0000005ecf367223 */ /* 0x040fe40000000036 */
[----:B------:R-:W-:-:S02]  /*3db0*/  FFMA R62, R207, R59, R62 ;  /* 0x0000003bcf3e7223 */ /* 0x000fc4000000003e */
[----:B------:R-:W2:Y:S01]  /*3dc0*/  LDS R207, [R71.X4+0x37bc] ;  /* 0x0037bc0047cf7984 */ /* 0x000ea20000004800 */
[-C--:B----4-:R-:W-:Y:S02]  /*3dd0*/  FFMA R139, R148, R205.reuse, R139 ;  /* 0x000000cd948b7223 */ /* 0x090fe4000000008b */
[----:B------:R-:W-:Y:S02]  /*3de0*/  FFMA R80, R58, R205, R80 ;  /* 0x000000cd3a507223 */ /* 0x000fe40000000050 */
[C---:B------:R-:W-:Y:S02]  /*3df0*/  FFMA R72, R205.reuse, R94, R72 ;  /* 0x0000005ecd487223 */ /* 0x040fe40000000048 */
[----:B------:R-:W-:Y:S02]  /*3e00*/  FFMA R79, R205, R59, R79 ;  /* 0x0000003bcd4f7223 */ /* 0x000fe4000000004f */
[-C--:B-----5:R-:W-:Y:S01]  /*3e10*/  FFMA R69, R148, R209.reuse, R69 ;  /* 0x000000d194457223 */ /* 0x0a0fe20000000045 */
[----:B------:R-:W4:Y:S01]  /*3e20*/  LDS R205, [R71.X4+0x4728] ;  /* 0x0047280047cd7984 */ /* 0x000f220000004800 */
[----:B------:R-:W-:-:S02]  /*3e30*/  FFMA R61, R58, R209, R61 ;  /* 0x000000d13a3d7223 */ /* 0x000fc4000000003d */
[CC--:B------:R-:W-:Y:S02]  /*3e40*/  FFMA R52, R209.reuse, R94.reuse, R52 ;  /* 0x0000005ed1347223 */ /* 0x0c0fe40000000034 */
[----:B------:R-:W-:Y:S02]  /*3e50*/  FFMA R60, R209, R59, R60 ;  /* 0x0000003bd13c7223 */ /* 0x000fe4000000003c */
[-C--:B0-----:R-:W-:Y:S01]  /*3e60*/  FFMA R142, R148, R33.reuse, R142 ;  /* 0x00000021948e7223 */ /* 0x081fe2000000008e */
[----:B------:R-:W0:Y:S01]  /*3e70*/  LDS R209, [R71.X4+0x477c] ;  /* 0x00477c0047d17984 */ /* 0x000e220000004800 */
[----:B------:R-:W-:Y:S02]  /*3e80*/  FFMA R65, R58, R33, R65 ;  /* 0x000000213a417223 */ /* 0x000fe40000000041 */
[C---:B------:R-:W-:Y:S02]  /*3e90*/  FFMA R55, R33.reuse, R94, R55 ;  /* 0x0000005e21377223 */ /* 0x040fe40000000037 */
[----:B------:R-:W-:-:S02]  /*3ea0*/  FFMA R64, R33, R59, R64 ;  /* 0x0000003b21407223 */ /* 0x000fc40000000040 */
[-C--:B------:R-:W-:Y:S02]  /*3eb0*/  FFMA R87, R148, R31.reuse, R87 ;  /* 0x0000001f94577223 */ /* 0x080fe40000000057 */
[----:B------:R-:W-:Y:S02]  /*3ec0*/  FFMA R78, R58, R31, R78 ;  /* 0x0000001f3a4e7223 */ /* 0x000fe4000000004e */
[C---:B------:R-:W-:Y:S02]  /*3ed0*/  FFMA R70, R31.reuse, R94, R70 ;  /* 0x0000005e1f467223 */ /* 0x040fe40000000046 */
[----:B------:R-:W-:Y:S02]  /*3ee0*/  FFMA R77, R31, R59, R77 ;  /* 0x0000003b1f4d7223 */ /* 0x000fe4000000004d */
[-C--:B-1----:R-:W-:Y:S02]  /*3ef0*/  FFMA R51, R148, R32.reuse, R51 ;  /* 0x0000002094337223 */ /* 0x082fe40000000033 */
[----:B------:R-:W-:-:S02]  /*3f00*/  FFMA R42, R58, R32, R42 ;  /* 0x000000203a2a7223 */ /* 0x000fc4000000002a */
[CC--:B------:R-:W-:Y:S02]  /*3f10*/  FFMA R33, R32.reuse, R94.reuse, R199 ;  /* 0x0000005e20217223 */ /* 0x0c0fe400000000c7 */
[----:B------:R-:W-:Y:S01]  /*3f20*/  FFMA R41, R32, R59, R41 ;  /* 0x0000003b20297223 */ /* 0x000fe20000000029 */
[----:B------:R-:W-:Y:S01]  /*3f30*/  LDS R199, [R136.X4+0x83c] ;  /* 0x00083c0088c77984 */ /* 0x000fe20000004800 */
[-C--:B------:R-:W-:Y:S02]  /*3f40*/  FFMA R37, R148, R211.reuse, R37 ;  /* 0x000000d394257223 */ /* 0x080fe40000000025 */
[----:B------:R-:W-:Y:S02]  /*3f50*/  FFMA R67, R58, R211, R67 ;  /* 0x000000d33a437223 */ /* 0x000fe40000000043 */
[C---:B------:R-:W-:Y:S02]  /*3f60*/  FFMA R56, R211.reuse, R94, R56 ;  /* 0x0000005ed3387223 */ /* 0x040fe40000000038 */
[----:B------:R-:W-:-:S02]  /*3f70*/  FFMA R66, R211, R59, R66 ;  /* 0x0000003bd3427223 */ /* 0x000fc40000000042 */
[-C--:B------:R-:W-:Y:S01]  /*3f80*/  FFMA R145, R148, R213.reuse, R145 ;  /* 0x000000d594917223 */ /* 0x080fe20000000091 */
[----:B------:R-:W1:Y:S01]  /*3f90*/  LDS R211, [R71.X4+0x3cfc] ;  /* 0x003cfc0047d37984 */ /* 0x000e620000004800 */
[----:B------:R-:W-:Y:S02]  /*3fa0*/  FFMA R48, R58, R213, R48 ;  /* 0x000000d53a307223 */ /* 0x000fe40000000030 */
[C---:B------:R-:W-:Y:S02]  /*3fb0*/  FFMA R38, R213.reuse, R94, R38 ;  /* 0x0000005ed5267223 */ /* 0x040fe40000000026 */
[----:B------:R-:W-:Y:S02]  /*3fc0*/  FFMA R47, R213, R59, R47 ;  /* 0x0000003bd52f7223 */ /* 0x000fe4000000002f */
[-C--:B--2---:R-:W-:Y:S01]  /*3fd0*/  FFMA R32, R148, R201.reuse, R138 ;  /* 0x000000c994207223 */ /* 0x084fe2000000008a */
[----:B------:R-:W2:Y:S01]  /*3fe0*/  LDS R213, [R71.X4+0x423c] ;  /* 0x00423c0047d57984 */ /* 0x000ea20000004800 */
[----:B------:R-:W-:-:S02]  /*3ff0*/  FFMA R93, R58, R201, R93 ;  /* 0x000000c93a5d7223 */ /* 0x000fc4000000005d */
[CC--:B------:R-:W-:Y:S01]  /*4000*/  FFMA R86, R201.reuse, R94.reuse, R86 ;  /* 0x0000005ec9567223 */ /* 0x0c0fe20000000056 */
[----:B------:R-:W-:Y:S01]  /*4010*/  LDS R138, [R136.X4+0x174] ;  /* 0x00017400888a7984 */ /* 0x000fe20000004800 */
[----:B------:R-:W-:Y:S02]  /*4020*/  FFMA R92, R201, R59, R92 ;  /* 0x0000003bc95c7223 */ /* 0x000fe4000000005c */
[-C--:B---3--:R-:W-:Y:S01]  /*4030*/  FFMA R85, R148, R203.reuse, R85 ;  /* 0x000000cb94557223 */ /* 0x088fe20000000055 */
[----:B------:R-:W-:Y:S01]  /*4040*/  LDS R201, [R136.X4+0x7c] ;  /* 0x00007c0088c97984 */ /* 0x000fe20000004800 */
[----:B------:R-:W-:Y:S02]  /*4050*/  FFMA R76, R58, R203, R76 ;  /* 0x000000cb3a4c7223 */ /* 0x000fe4000000004c */
[C---:B------:R-:W-:Y:S02]  /*4060*/  FFMA R68, R203.reuse, R94, R68 ;  /* 0x0000005ecb447223 */ /* 0x040fe40000000044 */
[----:B------:R-:W-:-:S02]  /*4070*/  FFMA R75, R203, R59, R75 ;  /* 0x0000003bcb4b7223 */ /* 0x000fc4000000004b */
[-C--:B------:R-:W-:Y:S01]  /*4080*/  FFMA R31, R207, R94.reuse, R50 ;  /* 0x0000005ecf1f7223 */ /* 0x080fe20000000032 */
[----:B------:R-:W3:Y:S01]  /*4090*/  LDS R203, [R71.X4+0x3b08] ;  /* 0x003b080047cb7984 */ /* 0x000ee20000004800 */
[-C--:B----4-:R-:W-:Y:S02]  /*40a0*/  FFMA R34, R148, R205.reuse, R34 ;  /* 0x000000cd94227223 */ /* 0x090fe40000000022 */
[----:B------:R-:W-:Y:S01]  /*40b0*/  FFMA R95, R58, R205, R95 ;  /* 0x000000cd3a5f7223 */ /* 0x000fe2000000005f */
[----:B------:R-:W4:Y:S01]  /*40c0*/  LDS R50, [R136.X4+0x934] ;  /* 0x0009340088327984 */ /* 0x000f220000004800 */
[C---:B------:R-:W-:Y:S02]  /*40d0*/  FFMA R88, R205.reuse, R94, R88 ;  /* 0x0000005ecd587223 */ /* 0x040fe40000000058 */
[----:B------:R-:W-:Y:S02]  /*40e0*/  FFMA R146, R205, R59, R146 ;  /* 0x0000003bcd927223 */ /* 0x000fe40000000092 */
[-C--:B------:R-:W-:Y:S01]  /*40f0*/  FFMA R57, R148, R207.reuse, R57 ;  /* 0x000000cf94397223 */ /* 0x080fe20000000039 */
[----:B------:R-:W5:Y:S01]  /*4100*/  LDS R205, [R71.X4+0x4588] ;  /* 0x0045880047cd7984 */ /* 0x000f620000004800 */
[----:B------:R-:W-:-:S02]  /*4110*/  FFMA R40, R58, R207, R40 ;  /* 0x000000cf3a287223 */ /* 0x000fc40000000028 */
[----:B------:R-:W-:Y:S02]  /*4120*/  FFMA R39, R207, R59, R39 ;  /* 0x0000003bcf277223 */ /* 0x000fe40000000027 */
[-C--:B0-----:R-:W-:Y:S01]  /*4130*/  FFMA R158, R148, R209.reuse, R158 ;  /* 0x000000d1949e7223 */ /* 0x081fe2000000009e */
[----:B------:R-:W0:Y:S01]  /*4140*/  LDS R207, [R71.X4+0x3b5c] ;  /* 0x003b5c0047cf7984 */ /* 0x000e220000004800 */
[----:B------:R-:W-:Y:S02]  /*4150*/  FFMA R159, R58, R209, R159 ;  /* 0x000000d13a9f7223 */ /* 0x000fe4000000009f */
[C---:B------:R-:W-:Y:S02]  /*4160*/  FFMA R160, R209.reuse, R94, R160 ;  /* 0x0000005ed1a07223 */ /* 0x040fe400000000a0 */
[----:B------:R-:W-:Y:S02]  /*4170*/  FFMA R161, R209, R59, R161 ;  /* 0x0000003bd1a17223 */ /* 0x000fe400000000a1 */
[----:B------:R-:W0:Y:S01]  /*4180*/  LDS R209, [R71.X4+0x3bb0] ;  /* 0x003bb00047d17984 */ /* 0x000e220000004800 */
[----:B------:R-:W-:-:S02]  /*4190*/  FFMA R53, R148, R204, R53 ;  /* 0x000000cc94357223 */ /* 0x000fc40000000035 */
[----:B------:R-:W-:Y:S02]  /*41a0*/  FFMA R44, R58, R204, R44 ;  /* 0x000000cc3a2c7223 */ /* 0x000fe4000000002c */
[C---:B------:R-:W-:Y:S02]  /*41b0*/  FFMA R35, R204.reuse, R94, R35 ;  /* 0x0000005ecc237223 */ /* 0x040fe40000000023 */
[----:B------:R-:W-:Y:S02]  /*41c0*/  FFMA R43, R204, R59, R43 ;  /* 0x0000003bcc2b7223 */ /* 0x000fe4000000002b */
[-C--:B------:R-:W-:Y:S01]  /*41d0*/  FFMA R49, R148, R206.reuse, R49 ;  /* 0x000000ce94317223 */ /* 0x080fe20000000031 */
[----:B------:R-:W0:Y:S01]  /*41e0*/  LDS R204, [R71.X4+0x4048] ;  /* 0x0040480047cc7984 */ /* 0x000e220000004800 */
[----:B------:R-:W-:Y:S02]  /*41f0*/  FFMA R137, R58, R206, R137 ;  /* 0x000000ce3a897223 */ /* 0x000fe40000000089 */
[----:B------:R-:W-:-:S02]  /*4200*/  FFMA R147, R206, R94, R147 ;  /* 0x0000005ece937223 */ /* 0x000fc40000000093 */
[----:B------:R-:W-:Y:S02]  /*4210*/  FFMA R135, R206, R59, R135 ;  /* 0x0000003bce877223 */ /* 0x000fe40000000087 */
[-C--:B-1----:R-:W-:Y:S01]  /*4220*/  FFMA R150, R148, R211.reuse, R150 ;  /* 0x000000d394967223 */ /* 0x082fe20000000096 */
[----:B------:R-:W1:Y:S01]  /*4230*/  LDS R206, [R71.X4+0x361c] ;  /* 0x00361c0047ce7984 */ /* 0x000e620000004800 */
[----:B------:R-:W-:Y:S02]  /*4240*/  FFMA R151, R58, R211, R151 ;  /* 0x000000d33a977223 */ /* 0x000fe40000000097 */
[-C--:B--2---:R-:W-:Y:S02]  /*4250*/  FFMA R154, R148, R213.reuse, R154 ;  /* 0x000000d5949a7223 */ /* 0x084fe4000000009a */
[----:B------:R-:W-:Y:S02]  /*4260*/  FFMA R155, R58, R213, R155 ;  /* 0x000000d53a9b7223 */ /* 0x000fe4000000009b */
[----:B------:R-:W-:-:S02]  /*4270*/  FFMA R162, R148, R215, R162 ;  /* 0x000000d794a27223 */ /* 0x000fc400000000a2 */
[----:B------:R-:W-:Y:S02]  /*4280*/  FFMA R163, R58, R215, R163 ;  /* 0x000000d73aa37223 */ /* 0x000fe400000000a3 */
[-C--:B------:R-:W-:Y:S02]  /*4290*/  FFMA R166, R148, R217.reuse, R166 ;  /* 0x000000d994a67223 */ /* 0x080fe400000000a6 */
[----:B------:R-:W-:Y:S02]  /*42a0*/  FFMA R167, R58, R217, R167 ;  /* 0x000000d93aa77223 */ /* 0x000fe400000000a7 */
[-C--:B------:R-:W-:Y:S02]  /*42b0*/  FFMA R170, R148, R219.reuse, R170 ;  /* 0x000000db94aa7223 */ /* 0x080fe400000000aa */
[----:B------:R-:W-:Y:S02]  /*42c0*/  FFMA R171, R58, R219, R171 ;  /* 0x000000db3aab7223 */ /* 0x000fe400000000ab */
[----:B------:R-:W-:-:S02]  /*42d0*/  FFMA R202, R148, R221, R202 ;  /* 0x000000dd94ca7223 */ /* 0x000fc400000000ca */
[----:B------:R-:W-:Y:S01]  /*42e0*/  FFMA R200, R58, R221, R200 ;  /* 0x000000dd3ac87223 */ /* 0x000fe200000000c8 */
[----:B------:R-:W2:Y:S01]  /*42f0*/  LDS R148, [R71.X4+0x45dc] ;  /* 0x0045dc0047947984 */ /* 0x000ea20000004800 */
[-C--:B---3--:R-:W-:Y:S02]  /*4300*/  FFMA R192, R201, R203.reuse, R192 ;  /* 0x000000cbc9c07223 */ /* 0x088fe400000000c0 */
[----:B------:R-:W-:Y:S01]  /*4310*/  FFMA R191, R199, R203, R191 ;  /* 0x000000cbc7bf7223 */ /* 0x000fe200000000bf */
[----:B------:R-:W3:Y:S01]  /*4320*/  LDS R58, [R71.X4+0x3670] ;  /* 0x00367000473a7984 */ /* 0x000ee20000004800 */
[C---:B------:R-:W-:Y:S02]  /*4330*/  FFMA R190, R203.reuse, R138, R190 ;  /* 0x0000008acbbe7223 */ /* 0x040fe400000000be */
[----:B----4-:R-:W-:Y:S02]  /*4340*/  FFMA R189, R203, R50, R189 ;  /* 0x00000032cbbd7223 */ /* 0x010fe400000000bd */
[----:B------:R-:W4:Y:S01]  /*4350*/  LDS R203, [R71.X4+0x4630] ;  /* 0x0046300047cb7984 */ /* 0x000f220000004800 */
[----:B-----5:R-:W-:-:S02]  /*4360*/  FFMA R184, R201, R205, R184 ;  /* 0x000000cdc9b87223 */ /* 0x020fc400000000b8 */
[----:B------:R-:W-:Y:S02]  /*4370*/  FFMA R183, R199, R205, R183 ;  /* 0x000000cdc7b77223 */ /* 0x000fe400000000b7 */
[C---:B------:R-:W-:Y:S02]  /*4380*/  FFMA R182, R205.reuse, R138, R182 ;  /* 0x0000008acdb67223 */ /* 0x040fe400000000b6 */
[----:B------:R-:W-:Y:S02]  /*4390*/  FFMA R181, R205, R50, R181 ;  /* 0x00000032cdb57223 */ /* 0x000fe400000000b5 */
[-C--:B0-----:R-:W-:Y:S01]  /*43a0*/  FFMA R176, R201, R207.reuse, R176 ;  /* 0x000000cfc9b07223 */ /* 0x081fe200000000b0 */
[----:B------:R-:W0:Y:S01]  /*43b0*/  LDS R205, [R71.X4+0x3c04] ;  /* 0x003c040047cd7984 */ /* 0x000e220000004800 */
[----:B------:R-:W-:Y:S02]  /*43c0*/  FFMA R175, R199, R207, R175 ;  /* 0x000000cfc7af7223 */ /* 0x000fe400000000af */
[----:B------:R-:W-:-:S02]  /*43d0*/  FFMA R174, R207, R138, R174 ;  /* 0x0000008acfae7223 */ /* 0x000fc400000000ae */
[----:B------:R-:W-:Y:S02]  /*43e0*/  FFMA R149, R207, R50, R149 ;  /* 0x00000032cf957223 */ /* 0x000fe40000000095 */
[-C--:B------:R-:W-:Y:S01]  /*43f0*/  FFMA R144, R201, R209.reuse, R144 ;  /* 0x000000d1c9907223 */ /* 0x080fe20000000090 */
[----:B------:R-:W5:Y:S01]  /*4400*/  LDS R207, [R71.X4+0x4684] ;  /* 0x0046840047cf7984 */ /* 0x000f620000004800 */
[----:B------:R-:W-:Y:S02]  /*4410*/  FFMA R99, R199, R209, R99 ;  /* 0x000000d1c7637223 */ /* 0x000fe40000000063 */
[C---:B------:R-:W-:Y:S02]  /*4420*/  FFMA R91, R209.reuse, R138, R91 ;  /* 0x0000008ad15b7223 */ /* 0x040fe4000000005b */
[----:B------:R-:W-:Y:S02]  /*4430*/  FFMA R98, R209, R50, R98 ;  /* 0x00000032d1627223 */ /* 0x000fe40000000062 */
[----:B------:R-:W0:Y:S01]  /*4440*/  LDS R209, [R71.X4+0x46d8] ;  /* 0x0046d80047d17984 */ /* 0x000e220000004800 */
[----:B------:R-:W-:-:S02]  /*4450*/  FFMA R196, R201, R210, R196 ;  /* 0x000000d2c9c47223 */ /* 0x000fc400000000c4 */
[C---:B------:R-:W-:Y:S02]  /*4460*/  FFMA R195, R210.reuse, R199, R195 ;  /* 0x000000c7d2c37223 */ /* 0x040fe400000000c3 */
        /* <DEDUP_REMOVED lines=10> */
[C---:B------:R-:W-:Y:S02]  /*4510*/  FFMA R178, R206.reuse, R138, R178 ;  /* 0x0000008aceb27223 */ /* 0x040fe400000000b2 */
[----:B------:R-:W-:Y:S02]  /*4520*/  FFMA R177, R206, R50, R177 ;  /* 0x00000032ceb17223 */ /* 0x000fe400000000b1 */
[-C--:B------:R-:W-:Y:S01]  /*4530*/  FFMA R89, R201, R208.reuse, R89 ;  /* 0x000000d0c9597223 */ /* 0x080fe20000000059 */
[----:B------:R-:W0:Y:S01]  /*4540*/  LDS R206, [R71.X4+0x4144] ;  /* 0x0041440047ce7984 */ /* 0x000e220000004800 */
[----:B------:R-:W-:-:S02]  /*4550*/  FFMA R84, R199, R208, R84 ;  /* 0x000000d0c7547223 */ /* 0x000fc40000000054 */
[C---:B------:R-:W-:Y:S02]  /*4560*/  FFMA R74, R208.reuse, R138, R74 ;  /* 0x0000008ad04a7223 */ /* 0x040fe4000000004a */
[----:B------:R-:W-:Y:S02]  /*4570*/  FFMA R83, R208, R50, R83 ;  /* 0x00000032d0537223 */ /* 0x000fe40000000053 */
[-C--:B--2---:R-:W-:Y:S01]  /*4580*/  FFMA R37, R201, R148.reuse, R37 ;  /* 0x00000094c9257223 */ /* 0x084fe20000000025 */
[----:B------:R-:W-:Y:S01]  /*4590*/  LDS R208, [R71.X4+0x4198] ;  /* 0x0041980047d07984 */ /* 0x000fe20000004800 */
[----:B------:R-:W-:Y:S02]  /*45a0*/  FFMA R67, R199, R148, R67 ;  /* 0x00000094c7437223 */ /* 0x000fe40000000043 */
[C---:B------:R-:W-:Y:S02]  /*45b0*/  FFMA R56, R148.reuse, R138, R56 ;  /* 0x0000008a94387223 */ /* 0x040fe40000000038 */
[----:B------:R-:W-:-:S02]  /*45c0*/  FFMA R66, R148, R50, R66 ;  /* 0x0000003294427223 */ /* 0x000fc40000000042 */
[-C--:B---3--:R-:W-:Y:S01]  /*45d0*/  FFMA R145, R201, R58.reuse, R145 ;  /* 0x0000003ac9917223 */ /* 0x088fe20000000091 */
[----:B------:R-:W2:Y:S01]  /*45e0*/  LDS R148, [R71.X4+0x3718] ;  /* 0x0037180047947984 */ /* 0x000ea20000004800 */
[----:B------:R-:W-:Y:S02]  /*45f0*/  FFMA R48, R199, R58, R48 ;  /* 0x0000003ac7307223 */ /* 0x000fe40000000030 */
[C---:B------:R-:W-:Y:S02]  /*4600*/  FFMA R38, R58.reuse, R138, R38 ;  /* 0x0000008a3a267223 */ /* 0x040fe40000000026 */
[----:B------:R-:W-:Y:S02]  /*4610*/  FFMA R47, R58, R50, R47 ;  /* 0x000000323a2f7223 */ /* 0x000fe4000000002f */
[-C--:B----4-:R-:W-:Y:S01]  /*4620*/  FFMA R142, R201, R203.reuse, R142 ;  /* 0x000000cbc98e7223 */ /* 0x090fe2000000008e */
[----:B------:R-:W3:Y:S01]  /*4630*/  LDS R58, [R71.X4+0x3c58] ;  /* 0x003c5800473a7984 */ /* 0x000ee20000004800 */
[----:B------:R-:W-:-:S02]  /*4640*/  FFMA R65, R199, R203, R65 ;  /* 0x000000cbc7417223 */ /* 0x000fc40000000041 */
[C---:B------:R-:W-:Y:S02]  /*4650*/  FFMA R55, R203.reuse, R138, R55 ;  /* 0x0000008acb377223 */ /* 0x040fe40000000037 */
[----:B------:R-:W-:Y:S02]  /*4660*/  FFMA R64, R203, R50, R64 ;  /* 0x00000032cb407223 */ /* 0x000fe40000000040 */
[----:B------:R-:W4:Y:S01]  /*4670*/  LDS R203, [R71.X4+0x3d00] ;  /* 0x003d000047cb7984 */ /* 0x000f220000004800 */
[CC--:B------:R-:W-:Y:S02]  /*4680*/  FFMA R152, R211.reuse, R94.reuse, R152 ;  /* 0x0000005ed3987223 */ /* 0x0c0fe40000000098 */
[-C--:B------:R-:W-:Y:S02]  /*4690*/  FFMA R153, R211, R59.reuse, R153 ;  /* 0x0000003bd3997223 */ /* 0x080fe40000000099 */
[C---:B------:R-:W-:Y:S01]  /*46a0*/  FFMA R156, R213.reuse, R94, R156 ;  /* 0x0000005ed59c7223 */ /* 0x040fe2000000009c */
[----:B------:R-:W2:Y:S01]  /*46b0*/  LDS R211, [R71.X4+0x3cac] ;  /* 0x003cac0047d37984 */ /* 0x000ea20000004800 */
[----:B------:R-:W-:-:S02]  /*46c0*/  FFMA R157, R213, R59, R157 ;  /* 0x0000003bd59d7223 */ /* 0x000fc4000000009d */
[-C--:B0-----:R-:W-:Y:S01]  /*46d0*/  FFMA R140, R201, R205.reuse, R140 ;  /* 0x000000cdc98c7223 */ /* 0x081fe2000000008c */
[----:B------:R-:W0:Y:S01]  /*46e0*/  LDS R213, [R71.X4+0x472c] ;  /* 0x00472c0047d57984 */ /* 0x000e220000004800 */
[----:B------:R-:W-:Y:S02]  /*46f0*/  FFMA R97, R199, R205, R97 ;  /* 0x000000cdc7617223 */ /* 0x000fe40000000061 */
[C---:B------:R-:W-:Y:S02]  /*4700*/  FFMA R90, R205.reuse, R138, R90 ;  /* 0x0000008acd5a7223 */ /* 0x040fe4000000005a */
[----:B------:R-:W-:Y:S02]  /*4710*/  FFMA R96, R205, R50, R96 ;  /* 0x00000032cd607223 */ /* 0x000fe40000000060 */
[-C--:B-----5:R-:W-:Y:S01]  /*4720*/  FFMA R134, R201, R207.reuse, R134 ;  /* 0x000000cfc9867223 */ /* 0x0a0fe20000000086 */
[----:B------:R-:W5:Y:S01]  /*4730*/  LDS R205, [R71.X4+0x4780] ;  /* 0x0047800047cd7984 */ /* 0x000f620000004800 */
[----:B------:R-:W-:-:S02]  /*4740*/  FFMA R63, R199, R207, R63 ;  /* 0x000000cfc73f7223 */ /* 0x000fc4000000003f */
[C---:B------:R-:W-:Y:S02]  /*4750*/  FFMA R54, R207.reuse, R138, R54 ;  /* 0x0000008acf367223 */ /* 0x040fe40000000036 */
[----:B------:R-:W-:Y:S02]  /*4760*/  FFMA R62, R207, R50, R62 ;  /* 0x00000032cf3e7223 */ /* 0x000fe4000000003e */
[-C--:B------:R-:W-:Y:S01]  /*4770*/  FFMA R69, R201, R209.reuse, R69 ;  /* 0x000000d1c9457223 */ /* 0x080fe20000000045 */
[----:B------:R-:W0:Y:S01]  /*4780*/  LDS R207, [R71.X4+0x3d54] ;  /* 0x003d540047cf7984 */ /* 0x000e220000004800 */
[----:B------:R-:W-:Y:S02]  /*4790*/  FFMA R61, R199, R209, R61 ;  /* 0x000000d1c73d7223 */ /* 0x000fe4000000003d */
[C---:B------:R-:W-:Y:S02]  /*47a0*/  FFMA R52, R209.reuse, R138, R52 ;  /* 0x0000008ad1347223 */ /* 0x040fe40000000034 */
[----:B------:R-:W-:-:S02]  /*47b0*/  FFMA R60, R209, R50, R60 ;  /* 0x00000032d13c7223 */ /* 0x000fc4000000003c */
[----:B------:R-:W0:Y:S01]  /*47c0*/  LDS R209, [R71.X4+0x47d4] ;  /* 0x0047d40047d17984 */ /* 0x000e220000004800 */
[-C--:B------:R-:W-:Y:S02]  /*47d0*/  FFMA R143, R201, R210.reuse, R143 ;  /* 0x000000d2c98f7223 */ /* 0x080fe4000000008f */
[----:B------:R-:W-:Y:S02]  /*47e0*/  FFMA R82, R199, R210, R82 ;  /* 0x000000d2c7527223 */ /* 0x000fe40000000052 */
[C---:B------:R-:W-:Y:S02]  /*47f0*/  FFMA R73, R210.reuse, R138, R73 ;  /* 0x0000008ad2497223 */ /* 0x040fe40000000049 */
[----:B------:R-:W-:Y:S02]  /*4800*/  FFMA R81, R210, R50, R81 ;  /* 0x00000032d2517223 */ /* 0x000fe40000000051 */
[-C--:B-1----:R-:W-:Y:S01]  /*4810*/  FFMA R141, R201, R204.reuse, R141 ;  /* 0x000000ccc98d7223 */ /* 0x082fe2000000008d */
[----:B------:R-:W1:Y:S01]  /*4820*/  LDS R210, [R71.X4+0x376c] ;  /* 0x00376c0047d27984 */ /* 0x000e620000004800 */
        /* <DEDUP_REMOVED lines=8> */
[-C--:B--2---:R-:W-:Y:S01]  /*48b0*/  FFMA R53, R201, R148.reuse, R53 ;  /* 0x00000094c9357223 */ /* 0x084fe20000000035 */
[----:B------:R-:W2:Y:S01]  /*48c0*/  LDS R206, [R71.X4+0x3814] ;  /* 0x0038140047ce7984 */ /* 0x000ea20000004800 */
[----:B------:R-:W-:Y:S02]  /*48d0*/  FFMA R44, R199, R148, R44 ;  /* 0x00000094c72c7223 */ /* 0x000fe4000000002c */
[C---:B------:R-:W-:Y:S02]  /*48e0*/  FFMA R35, R148.reuse, R138, R35 ;  /* 0x0000008a94237223 */ /* 0x040fe40000000023 */
[----:B------:R-:W-:Y:S02]  /*48f0*/  FFMA R43, R148, R50, R43 ;  /* 0x00000032942b7223 */ /* 0x000fe4000000002b */
[-C--:B---3--:R-:W-:Y:S01]  /*4900*/  FFMA R49, R201, R58.reuse, R49 ;  /* 0x0000003ac9317223 */ /* 0x088fe20000000031 */
[----:B------:R-:W-:Y:S01]  /*4910*/  LDS R148, [R136.X4+0x1f0] ;  /* 0x0001f00088947984 */ /* 0x000fe20000004800 */
[----:B------:R-:W-:-:S02]  /*4920*/  FFMA R137, R199, R58, R137 ;  /* 0x0000003ac7897223 */ /* 0x000fc40000000089 */
[C---:B------:R-:W-:Y:S02]  /*4930*/  FFMA R147, R58.reuse, R138, R147 ;  /* 0x0000008a3a937223 */ /* 0x040fe40000000093 */
[----:B------:R-:W-:Y:S02]  /*4940*/  FFMA R135, R58, R50, R135 ;  /* 0x000000323a877223 */ /* 0x000fe40000000087 */
[-C--:B------:R-:W-:Y:S01]  /*4950*/  FFMA R87, R201, R208.reuse, R87 ;  /* 0x000000d0c9577223 */ /* 0x080fe20000000057 */
[----:B------:R-:W-:Y:S01]  /*4960*/  LDS R58, [R136.X4+0x9b0] ;  /* 0x0009b000883a7984 */ /* 0x000fe20000004800 */
[----:B------:R-:W-:Y:S02]  /*4970*/  FFMA R78, R199, R208, R78 ;  /* 0x000000d0c74e7223 */ /* 0x000fe4000000004e */
[C---:B------:R-:W-:Y:S02]  /*4980*/  FFMA R70, R208.reuse, R138, R70 ;  /* 0x0000008ad0467223 */ /* 0x040fe40000000046 */
[----:B------:R-:W-:-:S02]  /*4990*/  FFMA R77, R208, R50, R77 ;  /* 0x00000032d04d7223 */ /* 0x000fc4000000004d */
[-C--:B----4-:R-:W-:Y:S01]  /*49a0*/  FFMA R150, R201, R203.reuse, R150 ;  /* 0x000000cbc9967223 */ /* 0x090fe20000000096 */
[----:B------:R-:W3:Y:S01]  /*49b0*/  LDS R208, [R71.X4+0x4294] ;  /* 0x0042940047d07984 */ /* 0x000ee20000004800 */
[----:B------:R-:W-:Y:S02]  /*49c0*/  FFMA R151, R199, R203, R151 ;  /* 0x000000cbc7977223 */ /* 0x000fe40000000097 */
[C---:B------:R-:W-:Y:S02]  /*49d0*/  FFMA R152, R203.reuse, R138, R152 ;  /* 0x0000008acb987223 */ /* 0x040fe40000000098 */
[----:B------:R-:W-:Y:S02]  /*49e0*/  FFMA R153, R203, R50, R153 ;  /* 0x00000032cb997223 */ /* 0x000fe40000000099 */
[----:B------:R-:W4:Y:S01]  /*49f0*/  LDS R203, [R71.X4+0x404c] ;  /* 0x00404c0047cb7984 */ /* 0x000f220000004800 */
[C---:B------:R-:W-:Y:S02]  /*4a00*/  FFMA R168, R217.reuse, R94, R168 ;  /* 0x0000005ed9a87223 */ /* 0x040fe400000000a8 */
[----:B------:R-:W-:-:S02]  /*4a10*/  FFMA R169, R217, R59, R169 ;  /* 0x0000003bd9a97223 */ /* 0x000fc400000000a9 */
[CC--:B------:R-:W-:Y:S01]  /*4a20*/  FFMA R198, R221.reuse, R94.reuse, R198 ;  /* 0x0000005eddc67223 */ /* 0x0c0fe200000000c6 */
[----:B------:R-:W-:Y:S01]  /*4a30*/  LDS R217, [R71.X4+0x3b60] ;  /* 0x003b600047d97984 */ /* 0x000fe20000004800 */
[-C--:B------:R-:W-:Y:S02]  /*4a40*/  FFMA R197, R221, R59.reuse, R197 ;  /* 0x0000003bddc57223 */ /* 0x080fe400000000c5 */
[C---:B------:R-:W-:Y:S01]  /*4a50*/  FFMA R164, R215.reuse, R94, R164 ;  /* 0x0000005ed7a47223 */ /* 0x040fe200000000a4 */
[----:B------:R-:W-:Y:S01]  /*4a60*/  LDS R221, [R71.X4+0x37cc] ;  /* 0x0037cc0047dd7984 */ /* 0x000fe20000004800 */
[----:B------:R-:W-:Y:S02]  /*4a70*/  FFMA R165, R215, R59, R165 ;  /* 0x0000003bd7a57223 */ /* 0x000fe400000000a5 */
[-C--:B------:R-:W-:Y:S01]  /*4a80*/  FFMA R32, R201, R211.reuse, R32 ;  /* 0x000000d3c9207223 */ /* 0x080fe20000000020 */
[----:B------:R-:W-:Y:S01]  /*4a90*/  LDS R215, [R71.X4+0x458c] ;  /* 0x00458c0047d77984 */ /* 0x000fe20000004800 */
[----:B------:R-:W-:-:S02]  /*4aa0*/  FFMA R93, R199, R211, R93 ;  /* 0x000000d3c75d7223 */ /* 0x000fc4000000005d */
[C---:B------:R-:W-:Y:S02]  /*4ab0*/  FFMA R86, R211.reuse, R138, R86 ;  /* 0x0000008ad3567223 */ /* 0x040fe40000000056 */
[----:B------:R-:W-:Y:S02]  /*4ac0*/  FFMA R92, R211, R50, R92 ;  /* 0x00000032d35c7223 */ /* 0x000fe4000000005c */
[-C--:B0-----:R-:W-:Y:S01]  /*4ad0*/  FFMA R34, R201, R213.reuse, R34 ;  /* 0x000000d5c9227223 */ /* 0x081fe20000000022 */
[----:B------:R-:W0:Y:S01]  /*4ae0*/  LDS R211, [R71.X4+0x35cc] ;  /* 0x0035cc0047d37984 */ /* 0x000e220000004800 */
[----:B------:R-:W-:Y:S02]  /*4af0*/  FFMA R95, R199, R213, R95 ;  /* 0x000000d5c75f7223 */ /* 0x000fe4000000005f */
[C---:B------:R-:W-:Y:S02]  /*4b00*/  FFMA R88, R213.reuse, R138, R88 ;  /* 0x0000008ad5587223 */ /* 0x040fe40000000058 */
[----:B------:R-:W-:-:S02]  /*4b10*/  FFMA R146, R213, R50, R146 ;  /* 0x00000032d5927223 */ /* 0x000fc40000000092 */
[-C--:B-----5:R-:W-:Y:S01]  /*4b20*/  FFMA R158, R201, R205.reuse, R158 ;  /* 0x000000cdc99e7223 */ /* 0x0a0fe2000000009e */
[----:B------:R-:W5:Y:S01]  /*4b30*/  LDS R213, [R71.X4+0x3b0c] ;  /* 0x003b0c0047d57984 */ /* 0x000f620000004800 */
        /* <DEDUP_REMOVED lines=13> */
[----:B------:R-:W5:Y:S01]  /*4c10*/  LDS R209, [R71.X4+0x3bb4] ;  /* 0x003bb40047d17984 */ /* 0x000f620000004800 */
[-C--:B-1----:R-:W-:Y:S02]  /*4c20*/  FFMA R51, R201, R210.reuse, R51 ;  /* 0x000000d2c9337223 */ /* 0x082fe40000000033 */
[----:B------:R-:W-:Y:S02]  /*4c30*/  FFMA R42, R199, R210, R42 ;  /* 0x000000d2c72a7223 */ /* 0x000fe4000000002a */
[-C--:B------:R-:W-:Y:S02]  /*4c40*/  FFMA R85, R201, R212.reuse, R85 ;  /* 0x000000d4c9557223 */ /* 0x080fe40000000055 */
[----:B------:R-:W-:Y:S02]  /*4c50*/  FFMA R76, R199, R212, R76 ;  /* 0x000000d4c74c7223 */ /* 0x000fe4000000004c */
[-C--:B------:R-:W-:Y:S02]  /*4c60*/  FFMA R57, R201, R214.reuse, R57 ;  /* 0x000000d6c9397223 */ /* 0x080fe40000000039 */
[----:B------:R-:W-:-:S02]  /*4c70*/  FFMA R40, R199, R214, R40 ;  /* 0x000000d6c7287223 */ /* 0x000fc40000000028 */
[-C--:B------:R-:W-:Y:S02]  /*4c80*/  FFMA R154, R201, R204.reuse, R154 ;  /* 0x000000ccc99a7223 */ /* 0x080fe4000000009a */
[----:B------:R-:W-:Y:S02]  /*4c90*/  FFMA R155, R199, R204, R155 ;  /* 0x000000ccc79b7223 */ /* 0x000fe4000000009b */
[-C--:B--2---:R-:W-:Y:S02]  /*4ca0*/  FFMA R162, R201, R206.reuse, R162 ;  /* 0x000000cec9a27223 */ /* 0x084fe400000000a2 */
[----:B------:R-:W-:Y:S02]  /*4cb0*/  FFMA R163, R199, R206, R163 ;  /* 0x000000cec7a37223 */ /* 0x000fe400000000a3 */
[-C--:B---3--:R-:W-:Y:S02]  /*4cc0*/  FFMA R170, R201, R208.reuse, R170 ;  /* 0x000000d0c9aa7223 */ /* 0x088fe400000000aa */
[----:B------:R-:W-:Y:S01]  /*4cd0*/  FFMA R171, R199, R208, R171 ;  /* 0x000000d0c7ab7223 */ /* 0x000fe200000000ab */
[----:B------:R-:W1:Y:S01]  /*4ce0*/  LDS R201, [R71.X4+0x45e0] ;  /* 0x0045e00047c97984 */ /* 0x000e620000004800 */
[----:B----4-:R-:W-:-:S02]  /*4cf0*/  FFMA R188, R94, R203, R188 ;  /* 0x000000cb5ebc7223 */ /* 0x010fc400000000bc */
[----:B------:R-:W-:Y:S01]  /*4d00*/  FFMA R187, R59, R203, R187 ;  /* 0x000000cb3bbb7223 */ /* 0x000fe200000000bb */
[----:B------:R-:W2:Y:S01]  /*4d10*/  LDS R199, [R71.X4+0x3674] ;  /* 0x0036740047c77984 */ /* 0x000ea20000004800 */
[C---:B------:R-:W-:Y:S02]  /*4d20*/  FFMA R186, R203.reuse, R148, R186 ;  /* 0x00000094cbba7223 */ /* 0x040fe400000000ba */
[----:B------:R-:W-:Y:S02]  /*4d30*/  FFMA R185, R203, R58, R185 ;  /* 0x0000003acbb97223 */ /* 0x000fe400000000b9 */
[----:B------:R-:W3:Y:S01]  /*4d40*/  LDS R203, [R71.X4+0x4634] ;  /* 0x0046340047cb7984 */ /* 0x000ee20000004800 */
[C---:B------:R-:W-:Y:S02]  /*4d50*/  FFMA R156, R204.reuse, R138, R156 ;  /* 0x0000008acc9c7223 */ /* 0x040fe4000000009c */
[----:B------:R-:W-:Y:S02]  /*4d60*/  FFMA R157, R204, R50, R157 ;  /* 0x00000032cc9d7223 */ /* 0x000fe4000000009d */
[-C--:B0-----:R-:W-:Y:S01]  /*4d70*/  FFMA R196, R94, R211.reuse, R196 ;  /* 0x000000d35ec47223 */ /* 0x081fe200000000c4 */
[----:B------:R-:W0:Y:S01]  /*4d80*/  LDS R204, [R71.X4+0x40f4] ;  /* 0x0040f40047cc7984 */ /* 0x000e220000004800 */
[----:B------:R-:W-:-:S02]  /*4d90*/  FFMA R195, R59, R211, R195 ;  /* 0x000000d33bc37223 */ /* 0x000fc400000000c3 */
[C---:B------:R-:W-:Y:S02]  /*4da0*/  FFMA R194, R211.reuse, R148, R194 ;  /* 0x00000094d3c27223 */ /* 0x040fe400000000c2 */
[----:B------:R-:W-:Y:S02]  /*4db0*/  FFMA R193, R211, R58, R193 ;  /* 0x0000003ad3c17223 */ /* 0x000fe400000000c1 */
[-C--:B-----5:R-:W-:Y:S01]  /*4dc0*/  FFMA R192, R94, R213.reuse, R192 ;  /* 0x000000d55ec07223 */ /* 0x0a0fe200000000c0 */
[----:B------:R-:W4:Y:S01]  /*4dd0*/  LDS R211, [R71.X4+0x36c8] ;  /* 0x0036c80047d37984 */ /* 0x000f220000004800 */
[----:B------:R-:W-:Y:S02]  /*4de0*/  FFMA R191, R59, R213, R191 ;  /* 0x000000d53bbf7223 */ /* 0x000fe400000000bf */
[C---:B------:R-:W-:Y:S02]  /*4df0*/  FFMA R190, R213.reuse, R148, R190 ;  /* 0x00000094d5be7223 */ /* 0x040fe400000000be */
[----:B------:R-:W-:-:S02]  /*4e00*/  FFMA R189, R213, R58, R189 ;  /* 0x0000003ad5bd7223 */ /* 0x000fc400000000bd */
[CC--:B------:R-:W-:Y:S01]  /*4e10*/  FFMA R184, R94.reuse, R215.reuse, R184 ;  /* 0x000000d75eb87223 */ /* 0x0c0fe200000000b8 */
[----:B------:R-:W-:Y:S01]  /*4e20*/  LDS R213, [R71.X4+0x4148] ;  /* 0x0041480047d57984 */ /* 0x000fe20000004800 */
[----:B------:R-:W-:Y:S02]  /*4e30*/  FFMA R183, R59, R215, R183 ;  /* 0x000000d73bb77223 */ /* 0x000fe400000000b7 */
[C---:B------:R-:W-:Y:S02]  /*4e40*/  FFMA R182, R215.reuse, R148, R182 ;  /* 0x00000094d7b67223 */ /* 0x040fe400000000b6 */
[----:B------:R-:W-:Y:S02]  /*4e50*/  FFMA R181, R215, R58, R181 ;  /* 0x0000003ad7b57223 */ /* 0x000fe400000000b5 */
[-C--:B------:R-:W-:Y:S01]  /*4e60*/  FFMA R180, R94, R205.reuse, R180 ;  /* 0x000000cd5eb47223 */ /* 0x080fe200000000b4 */
[----:B------:R-:W-:Y:S01]  /*4e70*/  LDS R215, [R71.X4+0x3cb0] ;  /* 0x003cb00047d77984 */ /* 0x000fe20000004800 */
[----:B------:R-:W-:-:S02]  /*4e80*/  FFMA R179, R59, R205, R179 ;  /* 0x000000cd3bb37223 */ /* 0x000fc400000000b3 */
[C---:B------:R-:W-:Y:S02]  /*4e90*/  FFMA R178, R205.reuse, R148, R178 ;  /* 0x00000094cdb27223 */ /* 0x040fe400000000b2 */
[----:B------:R-:W-:Y:S02]  /*4ea0*/  FFMA R177, R205, R58, R177 ;  /* 0x0000003acdb17223 */ /* 0x000fe400000000b1 */
[-C--:B------:R-:W-:Y:S01]  /*4eb0*/  FFMA R89, R94, R207.reuse, R89 ;  /* 0x000000cf5e597223 */ /* 0x080fe20000000059 */
[----:B------:R-:W5:Y:S01]  /*4ec0*/  LDS R205, [R71.X4+0x3c08] ;  /* 0x003c080047cd7984 */ /* 0x000f620000004800 */
[----:B------:R-:W-:Y:S02]  /*4ed0*/  FFMA R84, R59, R207, R84 ;  /* 0x000000cf3b547223 */ /* 0x000fe40000000054 */
[C---:B------:R-:W-:Y:S02]  /*4ee0*/  FFMA R74, R207.reuse, R148, R74 ;  /* 0x00000094cf4a7223 */ /* 0x040fe4000000004a */
[----:B------:R-:W-:-:S02]  /*4ef0*/  FFMA R83, R207, R58, R83 ;  /* 0x0000003acf537223 */ /* 0x000fc40000000053 */
[-C--:B------:R-:W-:Y:S01]  /*4f00*/  FFMA R144, R94, R209.reuse, R144 ;  /* 0x000000d15e907223 */ /* 0x080fe20000000090 */
[----:B------:R-:W0:Y:S01]  /*4f10*/  LDS R207, [R71.X4+0x4688] ;  /* 0x0046880047cf7984 */ /* 0x000e220000004800 */
[----:B------:R-:W-:Y:S02]  /*4f20*/  FFMA R99, R59, R209, R99 ;  /* 0x000000d13b637223 */ /* 0x000fe40000000063 */
[C---:B------:R-:W-:Y:S02]  /*4f30*/  FFMA R91, R209.reuse, R148, R91 ;  /* 0x00000094d15b7223 */ /* 0x040fe4000000005b */
[----:B------:R-:W-:Y:S02]  /*4f40*/  FFMA R98, R209, R58, R98 ;  /* 0x0000003ad1627223 */ /* 0x000fe40000000062 */
[----:B------:R-:W0:Y:S01]  /*4f50*/  LDS R209, [R71.X4+0x46dc] ;  /* 0x0046dc0047d17984 */ /* 0x000e220000004800 */
[C---:B------:R-:W-:Y:S02]  /*4f60*/  FFMA R164, R206.reuse, R138, R164 ;  /* 0x0000008acea47223 */ /* 0x040fe400000000a4 */
[----:B------:R-:W-:-:S02]  /*4f70*/  FFMA R165, R206, R50, R165 ;  /* 0x00000032cea57223 */ /* 0x000fc400000000a5 */
[CC--:B-1----:R-:W-:Y:S01]  /*4f80*/  FFMA R37, R94.reuse, R201.reuse, R37 ;  /* 0x000000c95e257223 */ /* 0x0c2fe20000000025 */
[----:B------:R-:W-:Y:S01]  /*4f90*/  LDS R206, [R71.X4+0x3c5c] ;  /* 0x003c5c0047ce7984 */ /* 0x000fe20000004800 */
[----:B------:R-:W-:Y:S02]  /*4fa0*/  FFMA R67, R59, R201, R67 ;  /* 0x000000c93b437223 */ /* 0x000fe40000000043 */
[C---:B------:R-:W-:Y:S02]  /*4fb0*/  FFMA R56, R201.reuse, R148, R56 ;  /* 0x00000094c9387223 */ /* 0x040fe40000000038 */
[----:B------:R-:W-:Y:S02]  /*4fc0*/  FFMA R66, R201, R58, R66 ;  /* 0x0000003ac9427223 */ /* 0x000fe40000000042 */
[-C--:B--2---:R-:W-:Y:S01]  /*4fd0*/  FFMA R145, R94, R199.reuse, R145 ;  /* 0x000000c75e917223 */ /* 0x084fe20000000091 */
[----:B------:R-:W1:Y:S01]  /*4fe0*/  LDS R201, [R71.X4+0x371c] ;  /* 0x00371c0047c97984 */ /* 0x000e620000004800 */
[----:B------:R-:W-:-:S02]  /*4ff0*/  FFMA R48, R59, R199, R48 ;  /* 0x000000c73b307223 */ /* 0x000fc40000000030 */
[C---:B------:R-:W-:Y:S02]  /*5000*/  FFMA R38, R199.reuse, R148, R38 ;  /* 0x00000094c7267223 */ /* 0x040fe40000000026 */
[----:B------:R-:W-:Y:S02]  /*5010*/  FFMA R47, R199, R58, R47 ;  /* 0x0000003ac72f7223 */ /* 0x000fe4000000002f */
[-C--:B---3--:R-:W-:Y:S01]  /*5020*/  FFMA R142, R94, R203.reuse, R142 ;  /* 0x000000cb5e8e7223 */ /* 0x088fe2000000008e */
[----:B------:R-:W2:Y:S01]  /*5030*/  LDS R199, [R71.X4+0x419c] ;  /* 0x00419c0047c77984 */ /* 0x000ea20000004800 */
[----:B------:R-:W-:Y:S02]  /*5040*/  FFMA R65, R59, R203, R65 ;  /* 0x000000cb3b417223 */ /* 0x000fe40000000041 */
[C---:B------:R-:W-:Y:S02]  /*5050*/  FFMA R55, R203.reuse, R148, R55 ;  /* 0x00000094cb377223 */ /* 0x040fe40000000037 */
[----:B------:R-:W-:-:S02]  /*5060*/  FFMA R64, R203, R58, R64 ;  /* 0x0000003acb407223 */ /* 0x000fc40000000040 */
[----:B------:R-:W3:Y:S01]  /*5070*/  LDS R203, [R71.X4+0x3d04] ;  /* 0x003d040047cb7984 */ /* 0x000ee20000004800 */
[C---:B------:R-:W-:Y:S02]  /*5080*/  FFMA R172, R219.reuse, R94, R172 ;  /* 0x0000005edbac7223 */ /* 0x040fe400000000ac */
[----:B------:R-:W-:Y:S02]  /*5090*/  FFMA R173, R219, R59, R173 ;  /* 0x0000003bdbad7223 */ /* 0x000fe400000000ad */
        /* <DEDUP_REMOVED lines=9> */
[----:B------:R-:W-:Y:S01]  /*5130*/  LDS R217, [R71.X4+0x41f0] ;  /* 0x0041f00047d97984 */ /* 0x000fe20000004800 */
[----:B------:R-:W-:Y:S02]  /*5140*/  FFMA R82, R59, R204, R82 ;  /* 0x000000cc3b527223 */ /* 0x000fe40000000052 */
[C---:B------:R-:W-:Y:S02]  /*5150*/  FFMA R73, R204.reuse, R148, R73 ;  /* 0x00000094cc497223 */ /* 0x040fe40000000049 */
[----:B------:R-:W-:-:S02]  /*5160*/  FFMA R81, R204, R58, R81 ;  /* 0x0000003acc517223 */ /* 0x000fc40000000051 */
[CC--:B----4-:R-:W-:Y:S01]  /*5170*/  FFMA R141, R94.reuse, R211.reuse, R141 ;  /* 0x000000d35e8d7223 */ /* 0x0d0fe2000000008d */
[----:B------:R-:W0:Y:S01]  /*5180*/  LDS R204, [R71.X4+0x3770] ;  /* 0x0037700047cc7984 */ /* 0x000e220000004800 */
[----:B------:R-:W-:Y:S02]  /*5190*/  FFMA R46, R59, R211, R46 ;  /* 0x000000d33b2e7223 */ /* 0x000fe4000000002e */
[C---:B------:R-:W-:Y:S02]  /*51a0*/  FFMA R36, R211.reuse, R148, R36 ;  /* 0x00000094d3247223 */ /* 0x040fe40000000024 */
[----:B------:R-:W-:Y:S02]  /*51b0*/  FFMA R45, R211, R58, R45 ;  /* 0x0000003ad32d7223 */ /* 0x000fe4000000002d */
[-C--:B-----5:R-:W-:Y:S01]  /*51c0*/  FFMA R140, R94, R205.reuse, R140 ;  /* 0x000000cd5e8c7223 */ /* 0x0a0fe2000000008c */
[----:B------:R-:W-:Y:S01]  /*51d0*/  LDS R211, [R71.X4+0x3d58] ;  /* 0x003d580047d37984 */ /* 0x000fe20000004800 */
[----:B------:R-:W-:-:S02]  /*51e0*/  FFMA R97, R59, R205, R97 ;  /* 0x000000cd3b617223 */ /* 0x000fc40000000061 */
[C---:B------:R-:W-:Y:S02]  /*51f0*/  FFMA R90, R205.reuse, R148, R90 ;  /* 0x00000094cd5a7223 */ /* 0x040fe4000000005a */
[----:B------:R-:W-:Y:S02]  /*5200*/  FFMA R96, R205, R58, R96 ;  /* 0x0000003acd607223 */ /* 0x000fe40000000060 */
[-C--:B------:R-:W-:Y:S01]  /*5210*/  FFMA R139, R94, R213.reuse, R139 ;  /* 0x000000d55e8b7223 */ /* 0x080fe2000000008b */
        /* <DEDUP_REMOVED lines=20> */
[CC--:B-1----:R-:W-:Y:S02]  /*5360*/  FFMA R53, R94.reuse, R201.reuse, R53 ;  /* 0x000000c95e357223 */ /* 0x0c2fe40000000035 */
        /* <DEDUP_REMOVED lines=8> */
[-C--:B--2---:R-:W-:Y:S01]  /*53f0*/  FFMA R87, R94, R199.reuse, R87 ;  /* 0x000000c75e577223 */ /* 0x084fe20000000057 */
[----:B------:R-:W1:Y:S01]  /*5400*/  LDS R206, [R71.X4+0x3b10] ;  /* 0x003b100047ce7984 */ /* 0x000e620000004800 */
        /* <DEDUP_REMOVED lines=8> */
[----:B------:R-:W3:Y:S01]  /*5490*/  LDS R203, [R71.X4+0x4050] ;  /* 0x0040500047cb7984 */ /* 0x000ee20000004800 */
[C---:B------:R-:W-:Y:S02]  /*54a0*/  FFMA R33, R210.reuse, R138, R33 ;  /* 0x0000008ad2217223 */ /* 0x040fe40000000021 */
[----:B------:R-:W-:-:S02]  /*54b0*/  FFMA R41, R210, R50, R41 ;  /* 0x00000032d2297223 */ /* 0x000fc40000000029 */
[C---:B------:R-:W-:Y:S01]  /*54c0*/  FFMA R31, R214.reuse, R138, R31 ;  /* 0x0000008ad61f7223 */ /* 0x040fe2000000001f */
[----:B------:R-:W-:Y:S01]  /*54d0*/  LDS R210, [R71.X4+0x3c60] ;  /* 0x003c600047d27984 */ /* 0x000fe20000004800 */
[----:B------:R-:W-:Y:S02]  /*54e0*/  FFMA R39, R214, R50, R39 ;  /* 0x00000032d6277223 */ /* 0x000fe40000000027 */
[CC--:B0-----:R-:W-:Y:S01]  /*54f0*/  FFMA R51, R94.reuse, R204.reuse, R51 ;  /* 0x000000cc5e337223 */ /* 0x0c1fe20000000033 */
[----:B------:R-:W-:Y:S01]  /*5500*/  LDS R214, [R71.X4+0x37c8] ;  /* 0x0037c80047d67984 */ /* 0x000fe20000004800 */
[C---:B------:R-:W-:Y:S02]  /*5510*/  FFMA R42, R59.reuse, R204, R42 ;  /* 0x000000cc3b2a7223 */ /* 0x040fe4000000002a */
[-C--:B------:R-:W-:Y:S02]  /*5520*/  FFMA R85, R94, R217.reuse, R85 ;  /* 0x000000d95e557223 */ /* 0x080fe40000000055 */
[----:B------:R-:W-:-:S02]  /*5530*/  FFMA R76, R59, R217, R76 ;  /* 0x000000d93b4c7223 */ /* 0x000fc4000000004c */
[CC--:B------:R-:W-:Y:S02]  /*5540*/  FFMA R34, R94.reuse, R219.reuse, R34 ;  /* 0x000000db5e227223 */ /* 0x0c0fe40000000022 */
[C---:B------:R-:W-:Y:S02]  /*5550*/  FFMA R95, R59.reuse, R219, R95 ;  /* 0x000000db3b5f7223 */ /* 0x040fe4000000005f */
[CC--:B------:R-:W-:Y:S02]  /*5560*/  FFMA R57, R94.reuse, R208.reuse, R57 ;  /* 0x000000d05e397223 */ /* 0x0c0fe40000000039 */
[C---:B------:R-:W-:Y:S02]  /*5570*/  FFMA R40, R59.reuse, R208, R40 ;  /* 0x000000d03b287223 */ /* 0x040fe40000000028 */
[-C--:B----4-:R-:W-:Y:S02]  /*5580*/  FFMA R154, R94, R205.reuse, R154 ;  /* 0x000000cd5e9a7223 */ /* 0x090fe4000000009a */
[----:B------:R-:W-:-:S02]  /*5590*/  FFMA R155, R59, R205, R155 ;  /* 0x000000cd3b9b7223 */ /* 0x000fc4000000009b */
[CC--:B-----5:R-:W-:Y:S02]  /*55a0*/  FFMA R158, R94.reuse, R207.reuse, R158 ;  /* 0x000000cf5e9e7223 */ /* 0x0e0fe4000000009e */
[C---:B------:R-:W-:Y:S02]  /*55b0*/  FFMA R159, R59.reuse, R207, R159 ;  /* 0x000000cf3b9f7223 */ /* 0x040fe4000000009f */
[CC--:B------:R-:W-:Y:S02]  /*55c0*/  FFMA R162, R94.reuse, R209.reuse, R162 ;  /* 0x000000d15ea27223 */ /* 0x0c0fe400000000a2 */
[C---:B------:R-:W-:Y:S02]  /*55d0*/  FFMA R163, R59.reuse, R209, R163 ;  /* 0x000000d13ba37223 */ /* 0x040fe400000000a3 */
[-C--:B------:R-:W-:Y:S02]  /*55e0*/  FFMA R166, R94, R211.reuse, R166 ;  /* 0x000000d35ea67223 */ /* 0x080fe400000000a6 */
[----:B------:R-:W-:-:S02]  /*55f0*/  FFMA R167, R59, R211, R167 ;  /* 0x000000d33ba77223 */ /* 0x000fc400000000a7 */
[CC--:B------:R-:W-:Y:S02]  /*5600*/  FFMA R170, R94.reuse, R213.reuse, R170 ;  /* 0x000000d55eaa7223 */ /* 0x0c0fe400000000aa */
[C---:B------:R-:W-:Y:S02]  /*5610*/  FFMA R171, R59.reuse, R213, R171 ;  /* 0x000000d53bab7223 */ /* 0x040fe400000000ab */
[-C--:B------:R-:W-:Y:S02]  /*5620*/  FFMA R202, R94, R215.reuse, R202 ;  /* 0x000000d75eca7223 */ /* 0x080fe400000000ca */
[----:B------:R-:W-:Y:S01]  /*5630*/  FFMA R200, R59, R215, R200 ;  /* 0x000000d73bc87223 */ /* 0x000fe200000000c8 */
[----:B------:R-:W0:Y:S01]  /*5640*/  LDS R94, [R71.X4+0x45e4] ;  /* 0x0045e400475e7984 */ /* 0x000e220000004800 */
[C---:B------:R-:W-:Y:S02]  /*5650*/  FFMA R156, R205.reuse, R148, R156 ;  /* 0x00000094cd9c7223 */ /* 0x040fe4000000009c */
[----:B------:R-:W-:Y:S01]  /*5660*/  FFMA R157, R205, R58, R157 ;  /* 0x0000003acd9d7223 */ /* 0x000fe2000000009d */
[----:B------:R-:W4:Y:S01]  /*5670*/  LDS R59, [R71.X4+0x3678] ;  /* 0x00367800473b7984 */ /* 0x000f220000004800 */
[----:B------:R-:W-:-:S02]  /*5680*/  FFMA R160, R207, R148, R160 ;  /* 0x00000094cfa07223 */ /* 0x000fc400000000a0 */
[----:B------:R-:W-:Y:S01]  /*5690*/  FFMA R161, R207, R58, R161 ;  /* 0x0000003acfa17223 */ /* 0x000fe200000000a1 */
[----:B------:R-:W5:Y:S01]  /*56a0*/  LDS R205, [R71.X4+0x4590] ;  /* 0x0045900047cd7984 */ /* 0x000f620000004800 */
[C---:B------:R-:W-:Y:S02]  /*56b0*/  FFMA R164, R209.reuse, R148, R164 ;  /* 0x00000094d1a47223 */ /* 0x040fe400000000a4 */
[----:B------:R-:W-:Y:S01]  /*56c0*/  FFMA R165, R209, R58, R165 ;  /* 0x0000003ad1a57223 */ /* 0x000fe200000000a5 */
[----:B------:R-:W5:Y:S01]  /*56d0*/  LDS R207, [R71.X4+0x3624] ;  /* 0x0036240047cf7984 */ /* 0x000f620000004800 */
[C---:B------:R-:W-:Y:S02]  /*56e0*/  FFMA R33, R204.reuse, R148, R33 ;  /* 0x00000094cc217223 */ /* 0x040fe40000000021 */
[----:B------:R-:W-:Y:S01]  /*56f0*/  FFMA R41, R204, R58, R41 ;  /* 0x0000003acc297223 */ /* 0x000fe20000000029 */
[----:B------:R-:W5:Y:S01]  /*5700*/  LDS R209, [R71.X4+0x40a4] ;  /* 0x0040a40047d17984 */ /* 0x000f620000004800 */
[----:B------:R-:W-:-:S02]  /*5710*/  FFMA R31, R208, R148, R31 ;  /* 0x00000094d01f7223 */ /* 0x000fc4000000001f */
[----:B------:R-:W-:Y:S01]  /*5720*/  FFMA R39, R208, R58, R39 ;  /* 0x0000003ad0277223 */ /* 0x000fe20000000027 */
[----:B------:R-:W5:Y:S01]  /*5730*/  LDS R204, [R71.X4+0x35d0] ;  /* 0x0035d00047cc7984 */ /* 0x000f620000004800 */
[-C--:B-1----:R-:W-:Y:S02]  /*5740*/  FFMA R192, R138, R206.reuse, R192 ;  /* 0x000000ce8ac07223 */ /* 0x082fe400000000c0 */
[----:B------:R-:W-:Y:S01]  /*5750*/  FFMA R191, R50, R206, R191 ;  /* 0x000000ce32bf7223 */ /* 0x000fe200000000bf */
[----:B------:R-:W1:Y:S01]  /*5760*/  LDS R208, [R71.X4+0x3b64] ;  /* 0x003b640047d07984 */ /* 0x000e620000004800 */
[C---:B------:R-:W-:Y:S02]  /*5770*/  FFMA R190, R206.reuse, R201, R190 ;  /* 0x000000c9cebe7223 */ /* 0x040fe400000000be */
[----:B--2---:R-:W-:Y:S02]  /*5780*/  FFMA R189, R206, R199, R189 ;  /* 0x000000c7cebd7223 */ /* 0x004fe400000000bd */
[-C--:B---3--:R-:W-:Y:S01]  /*5790*/  FFMA R188, R138, R203.reuse, R188 ;  /* 0x000000cb8abc7223 */ /* 0x088fe200000000bc */
[----:B------:R-:W2:Y:S01]  /*57a0*/  LDS R206, [R71.X4+0x40f8] ;  /* 0x0040f80047ce7984 */ /* 0x000ea20000004800 */
[----:B------:R-:W-:-:S02]  /*57b0*/  FFMA R187, R50, R203, R187 ;  /* 0x000000cb32bb7223 */ /* 0x000fc400000000bb */
[C---:B------:R-:W-:Y:S02]  /*57c0*/  FFMA R186, R203.reuse, R201, R186 ;  /* 0x000000c9cbba7223 */ /* 0x040fe400000000ba */
[----:B------:R-:W-:Y:S02]  /*57d0*/  FFMA R185, R203, R199, R185 ;  /* 0x000000c7cbb97223 */ /* 0x000fe400000000b9 */
[----:B------:R-:W3:Y:S01]  /*57e0*/  LDS R203, [R71.X4+0x4638] ;  /* 0x0046380047cb7984 */ /* 0x000ee20000004800 */
[----:B------:R-:W-:Y:S02]  /*57f0*/  FFMA R168, R211, R148, R168 ;  /* 0x00000094d3a87223 */ /* 0x000fe400000000a8 */
[-C--:B0-----:R-:W-:Y:S02]  /*5800*/  FFMA R37, R138, R94.reuse, R37 ;  /* 0x0000005e8a257223 */ /* 0x081fe40000000025 */
[----:B------:R-:W-:Y:S02]  /*5810*/  FFMA R67, R50, R94, R67 ;  /* 0x0000005e32437223 */ /* 0x000fe40000000043 */
[----:B------:R-:W-:-:S02]  /*5820*/  FFMA R56, R94, R201, R56 ;  /* 0x000000c95e387223 */ /* 0x000fc40000000038 */
[----:B------:R-:W-:Y:S02]  /*5830*/  FFMA R66, R94, R199, R66 ;  /* 0x000000c75e427223 */ /* 0x000fe40000000042 */
[-C--:B----4-:R-:W-:Y:S01]  /*5840*/  FFMA R145, R138, R59.reuse, R145 ;  /* 0x0000003b8a917223 */ /* 0x090fe20000000091 */
[----:B------:R-:W0:Y:S01]  /*5850*/  LDS R94, [R71.X4+0x3720] ;  /* 0x00372000475e7984 */ /* 0x000e220000004800 */
[----:B------:R-:W-:Y:S02]  /*5860*/  FFMA R48, R50, R59, R48 ;  /* 0x0000003b32307223 */ /* 0x000fe40000000030 */
[C---:B------:R-:W-:Y:S02]  /*5870*/  FFMA R38, R59.reuse, R201, R38 ;  /* 0x000000c93b267223 */ /* 0x040fe40000000026 */
[----:B------:R-:W-:Y:S02]  /*5880*/  FFMA R47, R59, R199, R47 ;  /* 0x000000c73b2f7223 */ /* 0x000fe4000000002f */
[----:B------:R-:W-:Y:S01]  /*5890*/  FFMA R169, R211, R58, R169 ;  /* 0x0000003ad3a97223 */ /* 0x000fe200000000a9 */
[----:B------:R-:W4:Y:S01]  /*58a0*/  LDS R59, [R71.X4+0x41a0] ;  /* 0x0041a000473b7984 */ /* 0x000f220000004800 */
[----:B------:R-:W-:-:S02]  /*58b0*/  FFMA R172, R213, R148, R172 ;  /* 0x00000094d5ac7223 */ /* 0x000fc400000000ac */
[----:B------:R-:W-:Y:S01]  /*58c0*/  FFMA R173, R213, R58, R173 ;  /* 0x0000003ad5ad7223 */ /* 0x000fe200000000ad */
[----:B------:R-:W-:Y:S01]  /*58d0*/  LDS R211, [R71.X4+0x3cb4] ;  /* 0x003cb40047d37984 */ /* 0x000fe20000004800 */
[-C--:B-----5:R-:W-:Y:S02]  /*58e0*/  FFMA R184, R138, R205.reuse, R184 ;  /* 0x000000cd8ab87223 */ /* 0x0a0fe400000000b8 */
[----:B------:R-:W-:Y:S01]  /*58f0*/  FFMA R183, R50, R205, R183 ;  /* 0x000000cd32b77223 */ /* 0x000fe200000000b7 */
[----:B------:R-:W-:Y:S01]  /*5900*/  LDS R213, [R71.X4+0x41f4] ;  /* 0x0041f40047d57984 */ /* 0x000fe20000004800 */
        /* <DEDUP_REMOVED lines=22> */
[-C--:B--2---:R-:W-:Y:S01]  /*5a70*/  FFMA R143, R138, R206.reuse, R143 ;  /* 0x000000ce8a8f7223 */ /* 0x084fe2000000008f */
[----:B------:R-:W2:Y:S01]  /*5a80*/  LDS R208, [R71.X4+0x414c] ;  /* 0x00414c0047d07984 */ /* 0x000ea20000004800 */
[----:B------:R-:W-:Y:S02]  /*5a90*/  FFMA R82, R50, R206, R82 ;  /* 0x000000ce32527223 */ /* 0x000fe40000000052 */
[C---:B------:R-:W-:Y:S02]  /*5aa0*/  FFMA R73, R206.reuse, R201, R73 ;  /* 0x000000c9ce497223 */ /* 0x040fe40000000049 */
[----:B------:R-:W-:-:S02]  /*5ab0*/  FFMA R81, R206, R199, R81 ;  /* 0x000000c7ce517223 */ /* 0x000fc40000000051 */
[-C--:B---3--:R-:W-:Y:S01]  /*5ac0*/  FFMA R142, R138, R203.reuse, R142 ;  /* 0x000000cb8a8e7223 */ /* 0x088fe2000000008e */
[----:B------:R-:W3:Y:S01]  /*5ad0*/  LDS R206, [R71.X4+0x46e0] ;  /* 0x0046e00047ce7984 */ /* 0x000ee20000004800 */
[----:B------:R-:W-:Y:S02]  /*5ae0*/  FFMA R65, R50, R203, R65 ;  /* 0x000000cb32417223 */ /* 0x000fe40000000041 */
[C---:B------:R-:W-:Y:S02]  /*5af0*/  FFMA R55, R203.reuse, R201, R55 ;  /* 0x000000c9cb377223 */ /* 0x040fe40000000037 */
[----:B------:R-:W-:Y:S02]  /*5b00*/  FFMA R64, R203, R199, R64 ;  /* 0x000000c7cb407223 */ /* 0x000fe40000000040 */
[----:B------:R-:W1:Y:S01]  /*5b10*/  LDS R203, [R71.X4+0x3d08] ;  /* 0x003d080047cb7984 */ /* 0x000e620000004800 */
[C---:B------:R-:W-:Y:S02]  /*5b20*/  FFMA R68, R212.reuse, R138, R68 ;  /* 0x0000008ad4447223 */ /* 0x040fe40000000044 */
[----:B------:R-:W-:-:S02]  /*5b30*/  FFMA R75, R212, R50, R75 ;  /* 0x00000032d44b7223 */ /* 0x000fc4000000004b */
[C---:B------:R-:W-:Y:S01]  /*5b40*/  FFMA R68, R217.reuse, R148, R68 ;  /* 0x00000094d9447223 */ /* 0x040fe20000000044 */
[----:B------:R-:W-:Y:S01]  /*5b50*/  LDS R212, [R71.X4+0x3774] ;  /* 0x0037740047d47984 */ /* 0x000fe20000004800 */
[----:B------:R-:W-:Y:S02]  /*5b60*/  FFMA R75, R217, R58, R75 ;  /* 0x0000003ad94b7223 */ /* 0x000fe4000000004b */
[-C--:B0-----:R-:W-:Y:S01]  /*5b70*/  FFMA R53, R138, R94.reuse, R53 ;  /* 0x0000005e8a357223 */ /* 0x081fe20000000035 */
[----:B------:R-:W-:Y:S01]  /*5b80*/  LDS R217, [R71.X4+0x3b68] ;  /* 0x003b680047d97984 */ /* 0x000fe20000004800 */
[----:B------:R-:W-:Y:S02]  /*5b90*/  FFMA R44, R50, R94, R44 ;  /* 0x0000005e322c7223 */ /* 0x000fe4000000002c */
[C---:B------:R-:W-:Y:S02]  /*5ba0*/  FFMA R35, R94.reuse, R201, R35 ;  /* 0x000000c95e237223 */ /* 0x040fe40000000023 */
[----:B------:R-:W-:-:S02]  /*5bb0*/  FFMA R43, R94, R199, R43 ;  /* 0x000000c75e2b7223 */ /* 0x000fc4000000002b */
[-C--:B----4-:R-:W-:Y:S02]  /*5bc0*/  FFMA R87, R138, R59.reuse, R87 ;  /* 0x0000003b8a577223 */ /* 0x090fe40000000057 */
[----:B------:R-:W-:Y:S02]  /*5bd0*/  FFMA R78, R50, R59, R78 ;  /* 0x0000003b324e7223 */ /* 0x000fe4000000004e */
[C---:B------:R-:W-:Y:S02]  /*5be0*/  FFMA R70, R59.reuse, R201, R70 ;  /* 0x000000c93b467223 */ /* 0x040fe40000000046 */
[----:B------:R-:W-:Y:S02]  /*5bf0*/  FFMA R77, R59, R199, R77 ;  /* 0x000000c73b4d7223 */ /* 0x000fe4000000004d */
[C---:B------:R-:W-:Y:S02]  /*5c00*/  FFMA R198, R215.reuse, R148, R198 ;  /* 0x00000094d7c67223 */ /* 0x040fe400000000c6 */
[----:B------:R-:W-:-:S02]  /*5c10*/  FFMA R197, R215, R58, R197 ;  /* 0x0000003ad7c57223 */ /* 0x000fc400000000c5 */
[-C--:B-----5:R-:W-:Y:S01]  /*5c20*/  FFMA R141, R138, R205.reuse, R141 ;  /* 0x000000cd8a8d7223 */ /* 0x0a0fe2000000008d */
[----:B------:R-:W0:Y:S01]  /*5c30*/  LDS R215, [R71.X4+0x4734] ;  /* 0x0047340047d77984 */ /* 0x000e220000004800 */
[----:B------:R-:W-:Y:S02]  /*5c40*/  FFMA R46, R50, R205, R46 ;  /* 0x000000cd322e7223 */ /* 0x000fe4000000002e */
[C---:B------:R-:W-:Y:S02]  /*5c50*/  FFMA R36, R205.reuse, R201, R36 ;  /* 0x000000c9cd247223 */ /* 0x040fe40000000024 */
[----:B------:R-:W-:Y:S02]  /*5c60*/  FFMA R45, R205, R199, R45 ;  /* 0x000000c7cd2d7223 */ /* 0x000fe4000000002d */
[-C--:B------:R-:W-:Y:S01]  /*5c70*/  FFMA R140, R138, R207.reuse, R140 ;  /* 0x000000cf8a8c7223 */ /* 0x080fe2000000008c */
[----:B------:R-:W4:Y:S01]  /*5c80*/  LDS R205, [R71.X4+0x4788] ;  /* 0x0047880047cd7984 */ /* 0x000f220000004800 */
        /* <DEDUP_REMOVED lines=11> */
[C---:B------:R-:W-:Y:S01]  /*5d40*/  FFMA R86, R211.reuse, R201, R86 ;  /* 0x000000c9d3567223 */ /* 0x040fe20000000056 */
[----:B------:R-:W-:Y:S01]  /*5d50*/  LDS R32, [R136.X4+0x2e8] ;  /* 0x0002e80088207984 */ /* 0x000fe20000004800 */
[----:B------:R-:W-:Y:S02]  /*5d60*/  FFMA R92, R211, R199, R92 ;  /* 0x000000c7d35c7223 */ /* 0x000fe4000000005c */
[-C--:B------:R-:W-:Y:S01]  /*5d70*/  FFMA R85, R138, R213.reuse, R85 ;  /* 0x000000d58a557223 */ /* 0x080fe20000000055 */
[----:B------:R-:W0:Y:S01]  /*5d80*/  LDS R211, [R71.X4+0x35d4] ;  /* 0x0035d40047d37984 */ /* 0x000e220000004800 */
[----:B------:R-:W-:-:S02]  /*5d90*/  FFMA R76, R50, R213, R76 ;  /* 0x000000d5324c7223 */ /* 0x000fc4000000004c */
[C---:B------:R-:W-:Y:S02]  /*5da0*/  FFMA R68, R213.reuse, R201, R68 ;  /* 0x000000c9d5447223 */ /* 0x040fe40000000044 */
[----:B------:R-:W-:Y:S02]  /*5db0*/  FFMA R75, R213, R199, R75 ;  /* 0x000000c7d54b7223 */ /* 0x000fe4000000004b */
[-C--:B------:R-:W-:Y:S01]  /*5dc0*/  FFMA R94, R214, R201.reuse, R31 ;  /* 0x000000c9d65e7223 */ /* 0x080fe2000000001f */
[----:B------:R-:W-:Y:S01]  /*5dd0*/  LDS R213, [R71.X4+0x3b14] ;  /* 0x003b140047d57984 */ /* 0x000fe20000004800 */
[-C--:B-1----:R-:W-:Y:S02]  /*5de0*/  FFMA R144, R138, R204.reuse, R144 ;  /* 0x000000cc8a907223 */ /* 0x082fe40000000090 */
[----:B------:R-:W-:Y:S01]  /*5df0*/  FFMA R99, R50, R204, R99 ;  /* 0x000000cc32637223 */ /* 0x000fe20000000063 */
[----:B------:R-:W1:Y:S01]  /*5e00*/  LDS R31, [R136.X4+0xaa8] ;  /* 0x000aa800881f7984 */ /* 0x000e620000004800 */
[----:B------:R-:W-:-:S02]  /*5e10*/  FFMA R91, R204, R201, R91 ;  /* 0x000000c9cc5b7223 */ /* 0x000fc4000000005b */
[----:B------:R-:W-:Y:S02]  /*5e20*/  FFMA R98, R204, R199, R98 ;  /* 0x000000c7cc627223 */ /* 0x000fe40000000062 */
        /* <DEDUP_REMOVED lines=11> */
[----:B------:R-:W3:Y:S01]  /*5ee0*/  LDS R206, [R71.X4+0x381c] ;  /* 0x00381c0047ce7984 */ /* 0x000ee20000004800 */
[----:B------:R-:W-:Y:S02]  /*5ef0*/  FFMA R151, R50, R203, R151 ;  /* 0x000000cb32977223 */ /* 0x000fe40000000097 */
[C---:B------:R-:W-:Y:S02]  /*5f00*/  FFMA R152, R203.reuse, R201, R152 ;  /* 0x000000c9cb987223 */ /* 0x040fe40000000098 */
[----:B------:R-:W-:-:S02]  /*5f10*/  FFMA R153, R203, R199, R153 ;  /* 0x000000c7cb997223 */ /* 0x000fc40000000099 */
[----:B------:R-:W1:Y:S01]  /*5f20*/  LDS R203, [R71.X4+0x4054] ;  /* 0x0040540047cb7984 */ /* 0x000e620000004800 */
[C---:B------:R-:W-:Y:S02]  /*5f30*/  FFMA R88, R219.reuse, R148, R88 ;  /* 0x00000094db587223 */ /* 0x040fe40000000058 */
[----:B------:R-:W-:Y:S02]  /*5f40*/  FFMA R146, R219, R58, R146 ;  /* 0x0000003adb927223 */ /* 0x000fe40000000092 */
[-C--:B0-----:R-:W-:Y:S01]  /*5f50*/  FFMA R34, R138, R215.reuse, R34 ;  /* 0x000000d78a227223 */ /* 0x081fe20000000022 */
[----:B------:R-:W-:Y:S01]  /*5f60*/  LDS R219, [R71.X4+0x45e8] ;  /* 0x0045e80047db7984 */ /* 0x000fe20000004800 */
[----:B------:R-:W-:Y:S02]  /*5f70*/  FFMA R95, R50, R215, R95 ;  /* 0x000000d7325f7223 */ /* 0x000fe4000000005f */
[C---:B------:R-:W-:Y:S02]  /*5f80*/  FFMA R88, R215.reuse, R201, R88 ;  /* 0x000000c9d7587223 */ /* 0x040fe40000000058 */
[----:B------:R-:W-:-:S02]  /*5f90*/  FFMA R146, R215, R199, R146 ;  /* 0x000000c7d7927223 */ /* 0x000fc40000000092 */
[-C--:B----4-:R-:W-:Y:S01]  /*5fa0*/  FFMA R158, R138, R205.reuse, R158 ;  /* 0x000000cd8a9e7223 */ /* 0x090fe2000000009e */
[----:B------:R-:W0:Y:S01]  /*5fb0*/  LDS R215, [R71.X4+0x4594] ;  /* 0x0045940047d77984 */ /* 0x000e220000004800 */
[----:B------:R-:W-:Y:S02]  /*5fc0*/  FFMA R159, R50, R205, R159 ;  /* 0x000000cd329f7223 */ /* 0x000fe4000000009f */
[C---:B------:R-:W-:Y:S02]  /*5fd0*/  FFMA R160, R205.reuse, R201, R160 ;  /* 0x000000c9cda07223 */ /* 0x040fe400000000a0 */
[----:B------:R-:W-:Y:S02]  /*5fe0*/  FFMA R161, R205, R199, R161 ;  /* 0x000000c7cda17223 */ /* 0x000fe400000000a1 */
[-C--:B-----5:R-:W-:Y:S01]  /*5ff0*/  FFMA R166, R138, R207.reuse, R166 ;  /* 0x000000cf8aa67223 */ /* 0x0a0fe200000000a6 */
        /* <DEDUP_REMOVED lines=10> */
[----:B------:R-:W4:Y:S01]  /*60a0*/  LDS R209, [R71.X4+0x367c] ;  /* 0x00367c0047d17984 */ /* 0x000f220000004800 */
[----:B------:R-:W-:Y:S02]  /*60b0*/  FFMA R195, R58, R211, R195 ;  /* 0x000000d33ac37223 */ /* 0x000fe400000000c3 */
[C---:B------:R-:W-:Y:S02]  /*60c0*/  FFMA R194, R211.reuse, R32, R194 ;  /* 0x00000020d3c27223 */ /* 0x040fe400000000c2 */
[----:B-1----:R-:W-:Y:S02]  /*60d0*/  FFMA R193, R211, R31, R193 ;  /* 0x0000001fd3c17223 */ /* 0x002fe400000000c1 */
[-C--:B------:R-:W-:Y:S01]  /*60e0*/  FFMA R192, R148, R213.reuse, R192 ;  /* 0x000000d594c07223 */ /* 0x080fe200000000c0 */
[----:B------:R-:W1:Y:S01]  /*60f0*/  LDS R211, [R71.X4+0x3bbc] ;  /* 0x003bbc0047d37984 */ /* 0x000e620000004800 */
[----:B------:R-:W-:-:S02]  /*6100*/  FFMA R191, R58, R213, R191 ;  /* 0x000000d53abf7223 */ /* 0x000fc400000000bf */
[C---:B------:R-:W-:Y:S02]  /*6110*/  FFMA R190, R213.reuse, R32, R190 ;  /* 0x00000020d5be7223 */ /* 0x040fe400000000be */
[----:B------:R-:W-:Y:S02]  /*6120*/  FFMA R189, R213, R31, R189 ;  /* 0x0000001fd5bd7223 */ /* 0x000fe400000000bd */
[----:B------:R-:W1:Y:S01]  /*6130*/  LDS R213, [R71.X4+0x36d0] ;  /* 0x0036d00047d57984 */ /* 0x000e620000004800 */
[C---:B------:R-:W-:Y:S02]  /*6140*/  FFMA R137, R50.reuse, R210, R137 ;  /* 0x000000d232897223 */ /* 0x040fe40000000089 */
[C---:B------:R-:W-:Y:S02]  /*6150*/  FFMA R42, R50.reuse, R212, R42 ;  /* 0x000000d4322a7223 */ /* 0x040fe4000000002a */
[C---:B------:R-:W-:Y:S02]  /*6160*/  FFMA R40, R50.reuse, R214, R40 ;  /* 0x000000d632287223 */ /* 0x040fe40000000028 */
[----:B--2---:R-:W-:-:S02]  /*6170*/  FFMA R155, R50, R204, R155 ;  /* 0x000000cc329b7223 */ /* 0x004fc4000000009b */
[C---:B---3--:R-:W-:Y:S02]  /*6180*/  FFMA R163, R50.reuse, R206, R163 ;  /* 0x000000ce32a37223 */ /* 0x048fe400000000a3 */
[----:B------:R-:W-:Y:S02]  /*6190*/  FFMA R171, R50, R208, R171 ;  /* 0x000000d032ab7223 */ /* 0x000fe400000000ab */
[-C--:B------:R-:W-:Y:S01]  /*61a0*/  FFMA R188, R148, R203.reuse, R188 ;  /* 0x000000cb94bc7223 */ /* 0x080fe200000000bc */
[----:B------:R-:W2:Y:S01]  /*61b0*/  LDS R50, [R71.X4+0x40fc] ;  /* 0x0040fc0047327984 */ /* 0x000ea20000004800 */
[----:B------:R-:W-:Y:S02]  /*61c0*/  FFMA R187, R58, R203, R187 ;  /* 0x000000cb3abb7223 */ /* 0x000fe400000000bb */
[C---:B------:R-:W-:Y:S02]  /*61d0*/  FFMA R186, R203.reuse, R32, R186 ;  /* 0x00000020cbba7223 */ /* 0x040fe400000000ba */
[----:B------:R-:W-:-:S02]  /*61e0*/  FFMA R185, R203, R31, R185 ;  /* 0x0000001fcbb97223 */ /* 0x000fc400000000b9 */
[----:B------:R-:W3:Y:S01]  /*61f0*/  LDS R203, [R71.X4+0x463c] ;  /* 0x00463c0047cb7984 */ /* 0x000ee20000004800 */
[-C--:B0-----:R-:W-:Y:S02]  /*6200*/  FFMA R184, R148, R215.reuse, R184 ;  /* 0x000000d794b87223 */ /* 0x081fe400000000b8 */
[----:B------:R-:W-:Y:S02]  /*6210*/  FFMA R183, R58, R215, R183 ;  /* 0x000000d73ab77223 */ /* 0x000fe400000000b7 */
[C---:B------:R-:W-:Y:S02]  /*6220*/  FFMA R182, R215.reuse, R32, R182 ;  /* 0x00000020d7b67223 */ /* 0x040fe400000000b6 */
[----:B------:R-:W-:Y:S02]  /*6230*/  FFMA R181, R215, R31, R181 ;  /* 0x0000001fd7b57223 */ /* 0x000fe400000000b5 */
[-C--:B----4-:R-:W-:Y:S01]  /*6240*/  FFMA R180, R148, R205.reuse, R180 ;  /* 0x000000cd94b47223 */ /* 0x090fe200000000b4 */
[----:B------:R-:W-:Y:S01]  /*6250*/  LDS R215, [R71.X4+0x4150] ;  /* 0x0041500047d77984 */ /* 0x000fe20000004800 */
[----:B------:R-:W-:-:S02]  /*6260*/  FFMA R179, R58, R205, R179 ;  /* 0x000000cd3ab37223 */ /* 0x000fc400000000b3 */
[CC--:B------:R-:W-:Y:S02]  /*6270*/  FFMA R178, R205.reuse, R32.reuse, R178 ;  /* 0x00000020cdb27223 */ /* 0x0c0fe400000000b2 */
[----:B------:R-:W-:Y:S02]  /*6280*/  FFMA R177, R205, R31, R177 ;  /* 0x0000001fcdb17223 */ /* 0x000fe400000000b1 */
[-C--:B-----5:R-:W-:Y:S01]  /*6290*/  FFMA R89, R148, R207.reuse, R89 ;  /* 0x000000cf94597223 */ /* 0x0a0fe20000000059 */
[----:B------:R-:W0:Y:S01]  /*62a0*/  LDS R205, [R71.X4+0x3c10] ;  /* 0x003c100047cd7984 */ /* 0x000e220000004800 */
[----:B------:R-:W-:Y:S02]  /*62b0*/  FFMA R84, R58, R207, R84 ;  /* 0x000000cf3a547223 */ /* 0x000fe40000000054 */
[C---:B------:R-:W-:Y:S02]  /*62c0*/  FFMA R74, R207.reuse, R32, R74 ;  /* 0x00000020cf4a7223 */ /* 0x040fe4000000004a */
[----:B------:R-:W-:-:S02]  /*62d0*/  FFMA R83, R207, R31, R83 ;  /* 0x0000001fcf537223 */ /* 0x000fc40000000053 */
[-C--:B------:R-:W-:Y:S01]  /*62e0*/  FFMA R145, R148, R209.reuse, R145 ;  /* 0x000000d194917223 */ /* 0x080fe20000000091 */
[----:B------:R-:W4:Y:S01]  /*62f0*/  LDS R207, [R71.X4+0x4690] ;  /* 0x0046900047cf7984 */ /* 0x000f220000004800 */
[----:B------:R-:W-:Y:S02]  /*6300*/  FFMA R48, R58, R209, R48 ;  /* 0x000000d13a307223 */ /* 0x000fe40000000030 */
[C---:B------:R-:W-:Y:S02]  /*6310*/  FFMA R38, R209.reuse, R32, R38 ;  /* 0x00000020d1267223 */ /* 0x040fe40000000026 */
[----:B------:R-:W-:Y:S02]  /*6320*/  FFMA R47, R209, R31, R47 ;  /* 0x0000001fd12f7223 */ /* 0x000fe4000000002f */
[-C--:B-1----:R-:W-:Y:S01]  /*6330*/  FFMA R144, R148, R211.reuse, R144 ;  /* 0x000000d394907223 */ /* 0x082fe20000000090 */
[----:B------:R-:W1:Y:S01]  /*6340*/  LDS R209, [R71.X4+0x41a4] ;  /* 0x0041a40047d17984 */ /* 0x000e620000004800 */
[----:B------:R-:W-:-:S02]  /*6350*/  FFMA R99, R58, R211, R99 ;  /* 0x000000d33a637223 */ /* 0x000fc40000000063 */
[CC--:B------:R-:W-:Y:S02]  /*6360*/  FFMA R91, R211.reuse, R32.reuse, R91 ;  /* 0x00000020d35b7223 */ /* 0x0c0fe4000000005b */
[----:B------:R-:W-:Y:S02]  /*6370*/  FFMA R98, R211, R31, R98 ;  /* 0x0000001fd3627223 */ /* 0x000fe40000000062 */
[-C--:B------:R-:W-:Y:S01]  /*6380*/  FFMA R141, R148, R213.reuse, R141 ;  /* 0x000000d5948d7223 */ /* 0x080fe2000000008d */
[----:B------:R-:W5:Y:S01]  /*6390*/  LDS R211, [R71.X4+0x46e4] ;  /* 0x0046e40047d37984 */ /* 0x000f620000004800 */
[----:B------:R-:W-:Y:S02]  /*63a0*/  FFMA R46, R58, R213, R46 ;  /* 0x000000d53a2e7223 */ /* 0x000fe4000000002e */
[C---:B------:R-:W-:Y:S02]  /*63b0*/  FFMA R36, R213.reuse, R32, R36 ;  /* 0x00000020d5247223 */ /* 0x040fe40000000024 */
[----:B------:R-:W-:-:S02]  /*63c0*/  FFMA R45, R213, R31, R45 ;  /* 0x0000001fd52d7223 */ /* 0x000fc4000000002d */
[----:B------:R-:W0:Y:S01]  /*63d0*/  LDS R213, [R71.X4+0x3cb8] ;  /* 0x003cb80047d57984 */ /* 0x000e220000004800 */
[C---:B------:R-:W-:Y:S02]  /*63e0*/  FFMA R49, R138.reuse, R210, R49 ;  /* 0x000000d28a317223 */ /* 0x040fe40000000031 */
[C---:B------:R-:W-:Y:S02]  /*63f0*/  FFMA R51, R138.reuse, R212, R51 ;  /* 0x000000d48a337223 */ /* 0x040fe40000000033 */
[C---:B------:R-:W-:Y:S02]  /*6400*/  FFMA R57, R138.reuse, R214, R57 ;  /* 0x000000d68a397223 */ /* 0x040fe40000000039 */
[C---:B------:R-:W-:Y:S02]  /*6410*/  FFMA R154, R138.reuse, R204, R154 ;  /* 0x000000cc8a9a7223 */ /* 0x040fe4000000009a */
        /* <DEDUP_REMOVED lines=8> */
[----:B------:R-:W3:Y:S01]  /*64a0*/  LDS R50, [R71.X4+0x3778] ;  /* 0x0037780047327984 */ /* 0x000ee20000004800 */
[----:B------:R-:W-:-:S02]  /*64b0*/  FFMA R65, R58, R203, R65 ;  /* 0x000000cb3a417223 */ /* 0x000fc40000000041 */
[C---:B------:R-:W-:Y:S02]  /*64c0*/  FFMA R55, R203.reuse, R32, R55 ;  /* 0x00000020cb377223 */ /* 0x040fe40000000037 */
[----:B------:R-:W-:Y:S02]  /*64d0*/  FFMA R64, R203, R31, R64 ;  /* 0x0000001fcb407223 */ /* 0x000fe40000000040 */
[----:B------:R-:W1:Y:S01]  /*64e0*/  LDS R203, [R71.X4+0x3d0c] ;  /* 0x003d0c0047cb7984 */ /* 0x000e620000004800 */
[C---:B------:R-:W-:Y:S02]  /*64f0*/  FFMA R33, R212.reuse, R201, R33 ;  /* 0x000000c9d4217223 */ /* 0x040fe40000000021 */
[----:B------:R-:W-:Y:S02]  /*6500*/  FFMA R41, R212, R199, R41 ;  /* 0x000000c7d4297223 */ /* 0x000fe40000000029 */
[C---:B------:R-:W-:Y:S01]  /*6510*/  FFMA R156, R204.reuse, R201, R156 ;  /* 0x000000c9cc9c7223 */ /* 0x040fe2000000009c */
[----:B------:R-:W-:Y:S01]  /*6520*/  LDS R212, [R71.X4+0x377c] ;  /* 0x00377c0047d47984 */ /* 0x000fe20000004800 */
[----:B------:R-:W-:-:S02]  /*6530*/  FFMA R157, R204, R199, R157 ;  /* 0x000000c7cc9d7223 */ /* 0x000fc4000000009d */
[-C--:B------:R-:W-:Y:S01]  /*6540*/  FFMA R176, R148, R217.reuse, R176 ;  /* 0x000000d994b07223 */ /* 0x080fe200000000b0 */
[----:B------:R-:W2:Y:S01]  /*6550*/  LDS R204, [R71.X4+0x3c64] ;  /* 0x003c640047cc7984 */ /* 0x000ea20000004800 */
[----:B------:R-:W-:Y:S02]  /*6560*/  FFMA R175, R58, R217, R175 ;  /* 0x000000d93aaf7223 */ /* 0x000fe400000000af */
[C---:B------:R-:W-:Y:S02]  /*6570*/  FFMA R174, R217.reuse, R32, R174 ;  /* 0x00000020d9ae7223 */ /* 0x040fe400000000ae */
[----:B------:R-:W-:Y:S02]  /*6580*/  FFMA R149, R217, R31, R149 ;  /* 0x0000001fd9957223 */ /* 0x000fe40000000095 */
[-C--:B------:R-:W-:Y:S01]  /*6590*/  FFMA R37, R148, R219.reuse, R37 ;  /* 0x000000db94257223 */ /* 0x080fe20000000025 */
[----:B------:R-:W2:Y:S01]  /*65a0*/  LDS R217, [R71.X4+0x41f8] ;  /* 0x0041f80047d97984 */ /* 0x000ea20000004800 */
        /* <DEDUP_REMOVED lines=18> */
[-C--:B-1----:R-:W-:Y:S01]  /*66d0*/  FFMA R87, R148, R209.reuse, R87 ;  /* 0x000000d194577223 */ /* 0x082fe20000000057 */
[----:B------:R-:W1:Y:S01]  /*66e0*/  LDS R207, [R71.X4+0x478c] ;  /* 0x00478c0047cf7984 */ /* 0x000e620000004800 */
[----:B------:R-:W-:Y:S02]  /*66f0*/  FFMA R78, R58, R209, R78 ;  /* 0x000000d13a4e7223 */ /* 0x000fe4000000004e */
[C---:B------:R-:W-:Y:S02]  /*6700*/  FFMA R70, R209.reuse, R32, R70 ;  /* 0x00000020d1467223 */ /* 0x040fe40000000046 */
[----:B------:R-:W-:-:S02]  /*6710*/  FFMA R77, R209, R31, R77 ;  /* 0x0000001fd14d7223 */ /* 0x000fc4000000004d */
[-C--:B-----5:R-:W-:Y:S01]  /*6720*/  FFMA R69, R148, R211.reuse, R69 ;  /* 0x000000d394457223 */ /* 0x0a0fe20000000045 */
[----:B------:R-:W4:Y:S01]  /*6730*/  LDS R209, [R71.X4+0x3820] ;  /* 0x0038200047d17984 */ /* 0x000f220000004800 */
[----:B------:R-:W-:Y:S02]  /*6740*/  FFMA R61, R58, R211, R61 ;  /* 0x000000d33a3d7223 */ /* 0x000fe4000000003d */
[C---:B------:R-:W-:Y:S02]  /*6750*/  FFMA R52, R211.reuse, R32, R52 ;  /* 0x00000020d3347223 */ /* 0x040fe40000000034 */
[----:B------:R-:W-:Y:S02]  /*6760*/  FFMA R60, R211, R31, R60 ;  /* 0x0000001fd33c7223 */ /* 0x000fe4000000003c */
[-C--:B------:R-:W-:Y:S01]  /*6770*/  FFMA R59, R148, R213.reuse, R59 ;  /* 0x000000d5943b7223 */ /* 0x080fe2000000003b */
[----:B------:R-:W5:Y:S01]  /*6780*/  LDS R211, [R71.X4+0x3d60] ;  /* 0x003d600047d37984 */ /* 0x000f620000004800 */
[----:B------:R-:W-:-:S02]  /*6790*/  FFMA R93, R58, R213, R93 ;  /* 0x000000d53a5d7223 */ /* 0x000fc4000000005d */
[C---:B------:R-:W-:Y:S02]  /*67a0*/  FFMA R86, R213.reuse, R32, R86 ;  /* 0x00000020d5567223 */ /* 0x040fe40000000056 */
[-C--:B------:R-:W-:Y:S02]  /*67b0*/  FFMA R92, R213, R31.reuse, R92 ;  /* 0x0000001fd55c7223 */ /* 0x080fe4000000005c */
[----:B------:R-:W1:Y:S01]  /*67c0*/  LDS R213, [R71.X4+0x42a0] ;  /* 0x0042a00047d57984 */ /* 0x000e620000004800 */
[-C--:B--2---:R-:W-:Y:S02]  /*67d0*/  FFMA R53, R148, R138.reuse, R53 ;  /* 0x0000008a94357223 */ /* 0x084fe40000000035 */
[----:B------:R-:W-:Y:S02]  /*67e0*/  FFMA R44, R58, R138, R44 ;  /* 0x0000008a3a2c7223 */ /* 0x000fe4000000002c */
[C---:B------:R-:W-:Y:S02]  /*67f0*/  FFMA R35, R138.reuse, R32, R35 ;  /* 0x000000208a237223 */ /* 0x040fe40000000023 */
[----:B------:R-:W-:-:S02]  /*6800*/  FFMA R43, R138, R31, R43 ;  /* 0x0000001f8a2b7223 */ /* 0x000fc4000000002b */
[-C--:B---3--:R-:W-:Y:S01]  /*6810*/  FFMA R51, R148, R50.reuse, R51 ;  /* 0x0000003294337223 */ /* 0x088fe20000000033 */
        /* <DEDUP_REMOVED lines=9> */
[----:B------:R-:W2:Y:S01]  /*68b0*/  LDS R203, [R71.X4+0x4058] ;  /* 0x0040580047cb7984 */ /* 0x000ea20000004800 */
[C---:B------:R-:W-:Y:S02]  /*68c0*/  FFMA R147, R210.reuse, R201, R147 ;  /* 0x000000c9d2937223 */ /* 0x040fe40000000093 */
[----:B------:R-:W-:Y:S02]  /*68d0*/  FFMA R135, R210, R199, R135 ;  /* 0x000000c7d2877223 */ /* 0x000fe40000000087 */
[C---:B------:R-:W-:Y:S01]  /*68e0*/  FFMA R164, R206.reuse, R201, R164 ;  /* 0x000000c9cea47223 */ /* 0x040fe200000000a4 */
[----:B------:R-:W-:Y:S01]  /*68f0*/  LDS R210, [R71.X4+0x41a8] ;  /* 0x0041a80047d27984 */ /* 0x000fe20000004800 */
[----:B------:R-:W-:-:S02]  /*6900*/  FFMA R165, R206, R199, R165 ;  /* 0x000000c7cea57223 */ /* 0x000fc400000000a5 */
[C---:B------:R-:W-:Y:S01]  /*6910*/  FFMA R137, R58.reuse, R204, R137 ;  /* 0x000000cc3a897223 */ /* 0x040fe20000000089 */
[----:B------:R-:W-:Y:S01]  /*6920*/  LDS R206, [R71.X4+0x3b18] ;  /* 0x003b180047ce7984 */ /* 0x000fe20000004800 */
[C---:B------:R-:W-:Y:S02]  /*6930*/  FFMA R76, R58.reuse, R217, R76 ;  /* 0x000000d93a4c7223 */ /* 0x040fe4000000004c */
[C---:B0-----:R-:W-:Y:S02]  /*6940*/  FFMA R95, R58.reuse, R219, R95 ;  /* 0x000000db3a5f7223 */ /* 0x041fe4000000005f */
[C---:B------:R-:W-:Y:S02]  /*6950*/  FFMA R40, R58.reuse, R221, R40 ;  /* 0x000000dd3a287223 */ /* 0x040fe40000000028 */
[C---:B------:R-:W-:Y:S02]  /*6960*/  FFMA R155, R58.reuse, R205, R155 ;  /* 0x000000cd3a9b7223 */ /* 0x040fe4000000009b */
[----:B-1----:R-:W-:-:S02]  /*6970*/  FFMA R159, R58, R207, R159 ;  /* 0x000000cf3a9f7223 */ /* 0x002fc4000000009f */
[C---:B----4-:R-:W-:Y:S02]  /*6980*/  FFMA R163, R58.reuse, R209, R163 ;  /* 0x000000d13aa37223 */ /* 0x050fe400000000a3 */
[C---:B-----5:R-:W-:Y:S02]  /*6990*/  FFMA R167, R58.reuse, R211, R167 ;  /* 0x000000d33aa77223 */ /* 0x060fe400000000a7 */
[C---:B------:R-:W-:Y:S02]  /*69a0*/  FFMA R171, R58.reuse, R213, R171 ;  /* 0x000000d53aab7223 */ /* 0x040fe400000000ab */
[----:B------:R-:W-:Y:S02]  /*69b0*/  FFMA R200, R58, R215, R200 ;  /* 0x000000d73ac87223 */ /* 0x000fe400000000c8 */
[C---:B------:R-:W-:Y:S01]  /*69c0*/  FFMA R172, R208.reuse, R201, R172 ;  /* 0x000000c9d0ac7223 */ /* 0x040fe200000000ac */
[----:B------:R-:W0:Y:S01]  /*69d0*/  LDS R58, [R71.X4+0x3680] ;  /* 0x00368000473a7984 */ /* 0x000e220000004800 */
[----:B------:R-:W-:-:S02]  /*69e0*/  FFMA R173, R208, R199, R173 ;  /* 0x000000c7d0ad7223 */ /* 0x000fc400000000ad */
[----:B------:R-:W-:Y:S01]  /*69f0*/  FFMA R49, R148, R204, R49 ;  /* 0x000000cc94317223 */ /* 0x000fe20000000031 */
[----:B------:R-:W-:Y:S01]  /*6a00*/  LDS R208, [R71.X4+0x3b6c] ;  /* 0x003b6c0047d07984 */ /* 0x000fe20000004800 */
[CC--:B------:R-:W-:Y:S02]  /*6a10*/  FFMA R147, R204.reuse, R32.reuse, R147 ;  /* 0x00000020cc937223 */ /* 0x0c0fe40000000093 */
[----:B------:R-:W-:Y:S02]  /*6a20*/  FFMA R135, R204, R31, R135 ;  /* 0x0000001fcc877223 */ /* 0x000fe40000000087 */
[----:B------:R-:W-:Y:S01]  /*6a30*/  FFMA R154, R148, R205, R154 ;  /* 0x000000cd949a7223 */ /* 0x000fe2000000009a */
[----:B------:R-:W1:Y:S01]  /*6a40*/  LDS R204, [R71.X4+0x35d8] ;  /* 0x0035d80047cc7984 */ /* 0x000e620000004800 */
[C---:B------:R-:W-:Y:S02]  /*6a50*/  FFMA R156, R205.reuse, R32, R156 ;  /* 0x00000020cd9c7223 */ /* 0x040fe4000000009c */
[----:B------:R-:W-:-:S02]  /*6a60*/  FFMA R157, R205, R31, R157 ;  /* 0x0000001fcd9d7223 */ /* 0x000fc4000000009d */
[C---:B------:R-:W-:Y:S01]  /*6a70*/  FFMA R158, R148.reuse, R207, R158 ;  /* 0x000000cf949e7223 */ /* 0x040fe2000000009e */
[----:B------:R-:W3:Y:S01]  /*6a80*/  LDS R205, [R71.X4+0x4598] ;  /* 0x0045980047cd7984 */ /* 0x000ee20000004800 */
[CC--:B------:R-:W-:Y:S02]  /*6a90*/  FFMA R160, R207.reuse, R32.reuse, R160 ;  /* 0x00000020cfa07223 */ /* 0x0c0fe400000000a0 */
[----:B------:R-:W-:Y:S02]  /*6aa0*/  FFMA R161, R207, R31, R161 ;  /* 0x0000001fcfa17223 */ /* 0x000fe400000000a1 */
[----:B------:R-:W-:Y:S01]  /*6ab0*/  FFMA R162, R148, R209, R162 ;  /* 0x000000d194a27223 */ /* 0x000fe200000000a2 */
[----:B------:R-:W4:Y:S01]  /*6ac0*/  LDS R207, [R71.X4+0x362c] ;  /* 0x00362c0047cf7984 */ /* 0x000f220000004800 */
[C---:B------:R-:W-:Y:S02]  /*6ad0*/  FFMA R164, R209.reuse, R32, R164 ;  /* 0x00000020d1a47223 */ /* 0x040fe400000000a4 */
[----:B------:R-:W-:-:S02]  /*6ae0*/  FFMA R165, R209, R31, R165 ;  /* 0x0000001fd1a57223 */ /* 0x000fc400000000a5 */
[C---:B------:R-:W-:Y:S01]  /*6af0*/  FFMA R85, R148.reuse, R217, R85 ;  /* 0x000000d994557223 */ /* 0x040fe20000000055 */
[----:B------:R-:W5:Y:S01]  /*6b00*/  LDS R209, [R71.X4+0x40ac] ;  /* 0x0040ac0047d17984 */ /* 0x000f620000004800 */
        /* <DEDUP_REMOVED lines=10> */
[----:B------:R-:W2:Y:S01]  /*6bb0*/  LDS R203, [R71.X4+0x4640] ;  /* 0x0046400047cb7984 */ /* 0x000ea20000004800 */
[-C--:B0-----:R-:W-:Y:S02]  /*6bc0*/  FFMA R145, R201, R58.reuse, R145 ;  /* 0x0000003ac9917223 */ /* 0x081fe40000000091 */
[----:B------:R-:W-:-:S02]  /*6bd0*/  FFMA R48, R199, R58, R48 ;  /* 0x0000003ac7307223 */ /* 0x000fc40000000030 */
[C---:B------:R-:W-:Y:S02]  /*6be0*/  FFMA R38, R58.reuse, R138, R38 ;  /* 0x0000008a3a267223 */ /* 0x040fe40000000026 */
[----:B------:R-:W-:Y:S02]  /*6bf0*/  FFMA R47, R58, R50, R47 ;  /* 0x000000323a2f7223 */ /* 0x000fe4000000002f */
[C---:B------:R-:W-:Y:S01]  /*6c00*/  FFMA R168, R211.reuse, R32, R168 ;  /* 0x00000020d3a87223 */ /* 0x040fe200000000a8 */
[----:B------:R-:W0:Y:S01]  /*6c10*/  LDS R58, [R71.X4+0x3c68] ;  /* 0x003c6800473a7984 */ /* 0x000e220000004800 */
[----:B------:R-:W-:Y:S02]  /*6c20*/  FFMA R169, R211, R31, R169 ;  /* 0x0000001fd3a97223 */ /* 0x000fe400000000a9 */
[-C--:B-1----:R-:W-:Y:S01]  /*6c30*/  FFMA R196, R201, R204.reuse, R196 ;  /* 0x000000ccc9c47223 */ /* 0x082fe200000000c4 */
[----:B------:R-:W-:Y:S01]  /*6c40*/  LDS R211, [R71.X4+0x46e8] ;  /* 0x0046e80047d37984 */ /* 0x000fe20000004800 */
[----:B------:R-:W-:-:S02]  /*6c50*/  FFMA R195, R199, R204, R195 ;  /* 0x000000ccc7c37223 */ /* 0x000fc400000000c3 */
[C---:B------:R-:W-:Y:S02]  /*6c60*/  FFMA R194, R204.reuse, R138, R194 ;  /* 0x0000008accc27223 */ /* 0x040fe400000000c2 */
[----:B------:R-:W-:Y:S02]  /*6c70*/  FFMA R193, R204, R50, R193 ;  /* 0x00000032ccc17223 */ /* 0x000fe400000000c1 */
[-C--:B------:R-:W-:Y:S01]  /*6c80*/  FFMA R192, R201, R206.reuse, R192 ;  /* 0x000000cec9c07223 */ /* 0x080fe200000000c0 */
[----:B------:R-:W1:Y:S01]  /*6c90*/  LDS R204, [R71.X4+0x3bc0] ;  /* 0x003bc00047cc7984 */ /* 0x000e620000004800 */
        /* <DEDUP_REMOVED lines=8> */
[-C--:B----4-:R-:W-:Y:S01]  /*6d20*/  FFMA R180, R201, R207.reuse, R180 ;  /* 0x000000cfc9b47223 */ /* 0x090fe200000000b4 */
[----:B------:R-:W4:Y:S01]  /*6d30*/  LDS R205, [R71.X4+0x36d4] ;  /* 0x0036d40047cd7984 */ /* 0x000f220000004800 */
        /* <DEDUP_REMOVED lines=13> */
[----:B------:R-:W3:Y:S01]  /*6e10*/  LDS R209, [R71.X4+0x4694] ;  /* 0x0046940047d17984 */ /* 0x000ee20000004800 */
[-C--:B--2---:R-:W-:Y:S02]  /*6e20*/  FFMA R37, R201, R148.reuse, R37 ;  /* 0x00000094c9257223 */ /* 0x084fe40000000025 */
[----:B------:R-:W-:-:S02]  /*6e30*/  FFMA R67, R199, R148, R67 ;  /* 0x00000094c7437223 */ /* 0x000fc40000000043 */
[C---:B------:R-:W-:Y:S02]  /*6e40*/  FFMA R56, R148.reuse, R138, R56 ;  /* 0x0000008a94387223 */ /* 0x040fe40000000038 */
[----:B------:R-:W-:Y:S02]  /*6e50*/  FFMA R66, R148, R50, R66 ;  /* 0x0000003294427223 */ /* 0x000fe40000000042 */
[-C--:B------:R-:W-:Y:S01]  /*6e60*/  FFMA R142, R201, R203.reuse, R142 ;  /* 0x000000cbc98e7223 */ /* 0x080fe2000000008e */
[----:B------:R-:W2:Y:S01]  /*6e70*/  LDS R148, [R71.X4+0x3728] ;  /* 0x0037280047947984 */ /* 0x000ea20000004800 */
[----:B------:R-:W-:Y:S02]  /*6e80*/  FFMA R65, R199, R203, R65 ;  /* 0x000000cbc7417223 */ /* 0x000fe40000000041 */
[C---:B------:R-:W-:Y:S02]  /*6e90*/  FFMA R55, R203.reuse, R138, R55 ;  /* 0x0000008acb377223 */ /* 0x040fe40000000037 */
[----:B------:R-:W-:-:S02]  /*6ea0*/  FFMA R64, R203, R50, R64 ;  /* 0x00000032cb407223 */ /* 0x000fc40000000040 */
[----:B------:R-:W2:Y:S01]  /*6eb0*/  LDS R203, [R71.X4+0x3cbc] ;  /* 0x003cbc0047cb7984 */ /* 0x000ea20000004800 */
[-C--:B0-----:R-:W-:Y:S02]  /*6ec0*/  FFMA R49, R201, R58.reuse, R49 ;  /* 0x0000003ac9317223 */ /* 0x081fe40000000031 */
[----:B------:R-:W-:Y:S02]  /*6ed0*/  FFMA R137, R199, R58, R137 ;  /* 0x0000003ac7897223 */ /* 0x000fe40000000089 */
[C---:B------:R-:W-:Y:S02]  /*6ee0*/  FFMA R147, R58.reuse, R138, R147 ;  /* 0x0000008a3a937223 */ /* 0x040fe40000000093 */
[----:B------:R-:W-:Y:S02]  /*6ef0*/  FFMA R135, R58, R50, R135 ;  /* 0x000000323a877223 */ /* 0x000fe40000000087 */
[----:B------:R-:W-:Y:S02]  /*6f00*/  FFMA R39, R214, R199, R39 ;  /* 0x000000c7d6277223 */ /* 0x000fe40000000027 */
[C---:B------:R-:W-:Y:S01]  /*6f10*/  FFMA R172, R213.reuse, R32, R172 ;  /* 0x00000020d5ac7223 */ /* 0x040fe200000000ac */
[----:B------:R-:W-:Y:S01]  /*6f20*/  LDS R214, [R71.X4+0x37d0] ;  /* 0x0037d00047d67984 */ /* 0x000fe20000004800 */
[----:B------:R-:W-:-:S02]  /*6f30*/  FFMA R173, R213, R31, R173 ;  /* 0x0000001fd5ad7223 */ /* 0x000fc400000000ad */
[C---:B------:R-:W-:Y:S01]  /*6f40*/  FFMA R198, R215.reuse, R32, R198 ;  /* 0x00000020d7c67223 */ /* 0x040fe200000000c6 */
[----:B------:R-:W0:Y:S01]  /*6f50*/  LDS R213, [R71.X4+0x41fc] ;  /* 0x0041fc0047d57984 */ /* 0x000e220000004800 */
[----:B------:R-:W-:Y:S02]  /*6f60*/  FFMA R197, R215, R31, R197 ;  /* 0x0000001fd7c57223 */ /* 0x000fe400000000c5 */
[-C--:B-1----:R-:W-:Y:S01]  /*6f70*/  FFMA R144, R201, R204.reuse, R144 ;  /* 0x000000ccc9907223 */ /* 0x082fe20000000090 */
        /* <DEDUP_REMOVED lines=34> */
[----:B------:R-:W-:Y:S01]  /*71a0*/  FFMA R58, R212, R138, R33 ;  /* 0x0000008ad43a7223 */ /* 0x000fe20000000021 */
[----:B------:R-:W5:Y:S01]  /*71b0*/  LDS R211, [R71.X4+0x47e4] ;  /* 0x0047e40047d37984 */ /* 0x000f620000004800 */
[-C--:B--2---:R-:W-:Y:S02]  /*71c0*/  FFMA R53, R201, R148.reuse, R53 ;  /* 0x00000094c9357223 */ /* 0x084fe40000000035 */
[----:B------:R-:W-:Y:S01]  /*71d0*/  FFMA R44, R199, R148, R44 ;  /* 0x00000094c72c7223 */ /* 0x000fe2000000002c */
[----:B------:R-:W-:Y:S01]  /*71e0*/  LDS R33, [R136.X4+0x3e0] ;  /* 0x0003e00088217984 */ /* 0x000fe20000004800 */
[C---:B------:R-:W-:Y:S02]  /*71f0*/  FFMA R35, R148.reuse, R138, R35 ;  /* 0x0000008a94237223 */ /* 0x040fe40000000023 */
[----:B------:R-:W-:Y:S01]  /*7200*/  FFMA R43, R148, R50, R43 ;  /* 0x00000032942b7223 */ /* 0x000fe2000000002b */
[----:B------:R-:W-:Y:S01]  /*7210*/  LDS R136, [R136.X4+0xba0] ;  /* 0x000ba00088887984 */ /* 0x000fe20000004800 */
[----:B------:R-:W-:-:S02]  /*7220*/  FFMA R59, R201, R203, R59 ;  /* 0x000000cbc93b7223 */ /* 0x000fc4000000003b */
[----:B------:R-:W-:Y:S01]  /*7230*/  FFMA R93, R199, R203, R93 ;  /* 0x000000cbc75d7223 */ /* 0x000fe2000000005d */
[----:B------:R-:W2:Y:S01]  /*7240*/  LDS R148, [R71.X4+0x35dc] ;  /* 0x0035dc0047947984 */ /* 0x000ea20000004800 */
[C---:B------:R-:W-:Y:S02]  /*7250*/  FFMA R86, R203.reuse, R138, R86 ;  /* 0x0000008acb567223 */ /* 0x040fe40000000056 */
[----:B------:R-:W-:Y:S02]  /*7260*/  FFMA R92, R203, R50, R92 ;  /* 0x00000032cb5c7223 */ /* 0x000fe4000000005c */
[----:B------:R-:W2:Y:S01]  /*7270*/  LDS R203, [R71.X4+0x3b1c] ;  /* 0x003b1c0047cb7984 */ /* 0x000ea20000004800 */
[-C--:B------:R-:W-:Y:S02]  /*7280*/  FFMA R68, R217, R32.reuse, R68 ;  /* 0x00000020d9447223 */ /* 0x080fe40000000044 */
[-C--:B------:R-:W-:Y:S02]  /*7290*/  FFMA R88, R219, R32.reuse, R88 ;  /* 0x00000020db587223 */ /* 0x080fe40000000058 */
[----:B------:R-:W-:-:S02]  /*72a0*/  FFMA R94, R221, R32, R94 ;  /* 0x00000020dd5e7223 */ /* 0x000fc4000000005e */
[-C--:B------:R-:W-:Y:S02]  /*72b0*/  FFMA R70, R210, R138.reuse, R70 ;  /* 0x0000008ad2467223 */ /* 0x080fe40000000046 */
[-C--:B0-----:R-:W-:Y:S02]  /*72c0*/  FFMA R68, R213, R138.reuse, R68 ;  /* 0x0000008ad5447223 */ /* 0x081fe40000000044 */
[-C--:B-1----:R-:W-:Y:S02]  /*72d0*/  FFMA R88, R215, R138.reuse, R88 ;  /* 0x0000008ad7587223 */ /* 0x082fe40000000058 */
[-C--:B------:R-:W-:Y:S02]  /*72e0*/  FFMA R94, R214, R138.reuse, R94 ;  /* 0x0000008ad65e7223 */ /* 0x080fe4000000005e */
[-C--:B---3--:R-:W-:Y:S02]  /*72f0*/  FFMA R152, R204, R138.reuse, R152 ;  /* 0x0000008acc987223 */ /* 0x088fe40000000098 */
[----:B----4-:R-:W-:-:S02]  /*7300*/  FFMA R156, R205, R138, R156 ;  /* 0x0000008acd9c7223 */ /* 0x010fc4000000009c */
[-C--:B------:R-:W-:Y:S02]  /*7310*/  FFMA R160, R206, R138.reuse, R160 ;  /* 0x0000008acea07223 */ /* 0x080fe400000000a0 */
[-C--:B-----5:R-:W-:Y:S02]  /*7320*/  FFMA R164, R207, R138.reuse, R164 ;  /* 0x0000008acfa47223 */ /* 0x0a0fe400000000a4 */
[-C--:B------:R-:W-:Y:S02]  /*7330*/  FFMA R168, R208, R138.reuse, R168 ;  /* 0x0000008ad0a87223 */ /* 0x080fe400000000a8 */
[-C--:B------:R-:W-:Y:S02]  /*7340*/  FFMA R172, R209, R138.reuse, R172 ;  /* 0x0000008ad1ac7223 */ /* 0x080fe400000000ac */
[----:B------:R-:W-:Y:S02]  /*7350*/  FFMA R198, R211, R138, R198 ;  /* 0x0000008ad3c67223 */ /* 0x000fe400000000c6 */
[C---:B------:R-:W-:Y:S01]  /*7360*/  FFMA R87, R201.reuse, R210, R87 ;  /* 0x000000d2c9577223 */ /* 0x040fe20000000057 */
[----:B------:R-:W0:Y:S01]  /*7370*/  LDS R138, [R71.X4+0x3bc4] ;  /* 0x003bc400478a7984 */ /* 0x000e220000004800 */
[----:B------:R-:W-:-:S02]  /*7380*/  FFMA R51, R201, R212, R51 ;  /* 0x000000d4c9337223 */ /* 0x000fc40000000033 */
[C---:B------:R-:W-:Y:S02]  /*7390*/  FFMA R85, R201.reuse, R213, R85 ;  /* 0x000000d5c9557223 */ /* 0x040fe40000000055 */
[C---:B------:R-:W-:Y:S02]  /*73a0*/  FFMA R34, R201.reuse, R215, R34 ;  /* 0x000000d7c9227223 */ /* 0x040fe40000000022 */
[C---:B------:R-:W-:Y:S02]  /*73b0*/  FFMA R57, R201.reuse, R214, R57 ;  /* 0x000000d6c9397223 */ /* 0x040fe40000000039 */
[-C--:B------:R-:W-:Y:S02]  /*73c0*/  FFMA R150, R201, R204.reuse, R150 ;  /* 0x000000ccc9967223 */ /* 0x080fe40000000096 */
[----:B------:R-:W-:Y:S02]  /*73d0*/  FFMA R151, R199, R204, R151 ;  /* 0x000000ccc7977223 */ /* 0x000fe40000000097 */
[----:B------:R-:W-:-:S02]  /*73e0*/  FFMA R153, R204, R50, R153 ;  /* 0x00000032cc997223 */ /* 0x000fc40000000099 */
[-C--:B------:R-:W-:Y:S01]  /*73f0*/  FFMA R154, R201, R205.reuse, R154 ;  /* 0x000000cdc99a7223 */ /* 0x080fe2000000009a */
[----:B------:R-:W1:Y:S01]  /*7400*/  LDS R204, [R71.X4+0x405c] ;  /* 0x00405c0047cc7984 */ /* 0x000e620000004800 */
[----:B------:R-:W-:Y:S02]  /*7410*/  FFMA R155, R199, R205, R155 ;  /* 0x000000cdc79b7223 */ /* 0x000fe4000000009b */
[----:B------:R-:W-:Y:S02]  /*7420*/  FFMA R157, R205, R50, R157 ;  /* 0x00000032cd9d7223 */ /* 0x000fe4000000009d */
[-C--:B------:R-:W-:Y:S01]  /*7430*/  FFMA R158, R201, R206.reuse, R158 ;  /* 0x000000cec99e7223 */ /* 0x080fe2000000009e */
[----:B------:R-:W3:Y:S01]  /*7440*/  LDS R205, [R71.X4+0x459c] ;  /* 0x00459c0047cd7984 */ /* 0x000ee20000004800 */
[----:B------:R-:W-:Y:S02]  /*7450*/  FFMA R159, R199, R206, R159 ;  /* 0x000000cec79f7223 */ /* 0x000fe4000000009f */
[----:B------:R-:W-:-:S02]  /*7460*/  FFMA R161, R206, R50, R161 ;  /* 0x00000032cea17223 */ /* 0x000fc400000000a1 */
[-C--:B------:R-:W-:Y:S01]  /*7470*/  FFMA R162, R201, R207.reuse, R162 ;  /* 0x000000cfc9a27223 */ /* 0x080fe200000000a2 */
[----:B------:R-:W4:Y:S01]  /*7480*/  LDS R206, [R71.X4+0x3630] ;  /* 0x0036300047ce7984 */ /* 0x000f220000004800 */
[----:B------:R-:W-:Y:S02]  /*7490*/  FFMA R163, R199, R207, R163 ;  /* 0x000000cfc7a37223 */ /* 0x000fe400000000a3 */
[----:B------:R-:W-:Y:S02]  /*74a0*/  FFMA R165, R207, R50, R165 ;  /* 0x00000032cfa57223 */ /* 0x000fe400000000a5 */
[C---:B------:R-:W-:Y:S01]  /*74b0*/  FFMA R166, R201.reuse, R208, R166 ;  /* 0x000000d0c9a67223 */ /* 0x040fe200000000a6 */
[----:B------:R-:W5:Y:S01]  /*74c0*/  LDS R207, [R71.X4+0x3b70] ;  /* 0x003b700047cf7984 */ /* 0x000f620000004800 */
[C---:B------:R-:W-:Y:S02]  /*74d0*/  FFMA R170, R201.reuse, R209, R170 ;  /* 0x000000d1c9aa7223 */ /* 0x040fe400000000aa */
[----:B------:R-:W-:-:S02]  /*74e0*/  FFMA R202, R201, R211, R202 ;  /* 0x000000d3c9ca7223 */ /* 0x000fc400000000ca */
[C---:B--2---:R-:W-:Y:S01]  /*74f0*/  FFMA R196, R148.reuse, R32, R196 ;  /* 0x0000002094c47223 */ /* 0x044fe200000000c4 */
[----:B------:R-:W2:Y:S01]  /*7500*/  LDS R201, [R71.X4+0x45f0] ;  /* 0x0045f00047c97984 */ /* 0x000ea20000004800 */
[C---:B------:R-:W-:Y:S02]  /*7510*/  FFMA R195, R148.reuse, R31, R195 ;  /* 0x0000001f94c37223 */ /* 0x040fe400000000c3 */
[C---:B------:R-:W-:Y:S02]  /*7520*/  FFMA R194, R148.reuse, R33, R194 ;  /* 0x0000002194c27223 */ /* 0x040fe400000000c2 */
[----:B------:R-:W-:Y:S02]  /*7530*/  FFMA R193, R148, R136, R193 ;  /* 0x0000008894c17223 */ /* 0x000fe400000000c1 */
[C---:B------:R-:W-:Y:S01]  /*7540*/  FFMA R192, R203.reuse, R32, R192 ;  /* 0x00000020cbc07223 */ /* 0x040fe200000000c0 */
[----:B------:R-:W0:Y:S01]  /*7550*/  LDS R148, [R71.X4+0x4104] ;  /* 0x0041040047947984 */ /* 0x000e220000004800 */
[----:B------:R-:W-:-:S02]  /*7560*/  FFMA R191, R203, R31, R191 ;  /* 0x0000001fcbbf7223 */ /* 0x000fc400000000bf */
[C---:B------:R-:W-:Y:S02]  /*7570*/  FFMA R190, R203.reuse, R33, R190 ;  /* 0x00000021cbbe7223 */ /* 0x040fe400000000be */
[----:B------:R-:W-:Y:S02]  /*7580*/  FFMA R189, R203, R136, R189 ;  /* 0x00000088cbbd7223 */ /* 0x000fe400000000bd */
[----:B------:R-:W1:Y:S01]  /*7590*/  LDS R203, [R71.X4+0x36d8] ;  /* 0x0036d80047cb7984 */ /* 0x000e620000004800 */
[-C--:B------:R-:W-:Y:S02]  /*75a0*/  FFMA R75, R217, R31.reuse, R75 ;  /* 0x0000001fd94b7223 */ /* 0x080fe4000000004b */
[-C--:B------:R-:W-:Y:S02]  /*75b0*/  FFMA R146, R219, R31.reuse, R146 ;  /* 0x0000001fdb927223 */ /* 0x080fe40000000092 */
[----:B------:R-:W-:Y:S02]  /*75c0*/  FFMA R39, R221, R31, R39 ;  /* 0x0000001fdd277223 */ /* 0x000fe40000000027 */
[----:B------:R-:W-:-:S02]  /*75d0*/  FFMA R78, R199, R210, R78 ;  /* 0x000000d2c74e7223 */ /* 0x000fc4000000004e */
[----:B------:R-:W-:Y:S02]  /*75e0*/  FFMA R77, R210, R50, R77 ;  /* 0x00000032d24d7223 */ /* 0x000fe4000000004d */
[C---:B------:R-:W-:Y:S01]  /*75f0*/  FFMA R42, R199.reuse, R212, R42 ;  /* 0x000000d4c72a7223 */ /* 0x040fe2000000002a */
[----:B------:R-:W-:Y:S01]  /*7600*/  LDS R210, [R71.X4+0x3828] ;  /* 0x0038280047d27984 */ /* 0x000fe20000004800 */
[-C--:B------:R-:W-:Y:S02]  /*7610*/  FFMA R41, R212, R50.reuse, R41 ;  /* 0x00000032d4297223 */ /* 0x080fe40000000029 */
[----:B------:R-:W-:Y:S02]  /*7620*/  FFMA R76, R199, R213, R76 ;  /* 0x000000d5c74c7223 */ /* 0x000fe4000000004c */
[----:B------:R-:W-:Y:S02]  /*7630*/  FFMA R75, R213, R50, R75 ;  /* 0x00000032d54b7223 */ /* 0x000fe4000000004b */
[----:B------:R-:W-:-:S02]  /*7640*/  FFMA R95, R199, R215, R95 ;  /* 0x000000d7c75f7223 */ /* 0x000fc4000000005f */
[----:B------:R-:W-:Y:S02]  /*7650*/  FFMA R146, R215, R50, R146 ;  /* 0x00000032d7927223 */ /* 0x000fe40000000092 */
[C---:B------:R-:W-:Y:S02]  /*7660*/  FFMA R40, R199.reuse, R214, R40 ;  /* 0x000000d6c7287223 */ /* 0x040fe40000000028 */
[----:B------:R-:W-:Y:S02]  /*7670*/  FFMA R39, R214, R50, R39 ;  /* 0x00000032d6277223 */ /* 0x000fe40000000027 */
[C---:B------:R-:W-:Y:S02]  /*7680*/  FFMA R167, R199.reuse, R208, R167 ;  /* 0x000000d0c7a77223 */ /* 0x040fe400000000a7 */
[-C--:B------:R-:W-:Y:S02]  /*7690*/  FFMA R169, R208, R50.reuse, R169 ;  /* 0x00000032d0a97223 */ /* 0x080fe400000000a9 */
[----:B------:R-:W-:Y:S01]  /*76a0*/  FFMA R171, R199, R209, R171 ;  /* 0x000000d1c7ab7223 */ /* 0x000fe200000000ab */
[----:B------:R-:W-:Y:S01]  /*76b0*/  LDS R208, [R71.X4+0x40b0] ;  /* 0x0040b00047d07984 */ /* 0x000fe20000004800 */
[----:B------:R-:W-:-:S02]  /*76c0*/  FFMA R173, R209, R50, R173 ;  /* 0x00000032d1ad7223 */ /* 0x000fc400000000ad */
[----:B------:R-:W-:Y:S01]  /*76d0*/  FFMA R200, R199, R211, R200 ;  /* 0x000000d3c7c87223 */ /* 0x000fe200000000c8 */
[----:B------:R-:W-:Y:S01]  /*76e0*/  LDS R209, [R71.X4+0x4740] ;  /* 0x0047400047d17984 */ /* 0x000fe20000004800 */
[----:B------:R-:W-:Y:S02]  /*76f0*/  FFMA R197, R211, R50, R197 ;  /* 0x00000032d3c57223 */ /* 0x000fe400000000c5 */
[C---:B0-----:R-:W-:Y:S01]  /*7700*/  FFMA R144, R138.reuse, R32, R144 ;  /* 0x000000208a907223 */ /* 0x041fe20000000090 */
[----:B------:R-:W0:Y:S01]  /*7710*/  LDS R50, [R71.X4+0x3684] ;  /* 0x0036840047327984 */ /* 0x000e220000004800 */
[C---:B------:R-:W-:Y:S02]  /*7720*/  FFMA R99, R138.reuse, R31, R99 ;  /* 0x0000001f8a637223 */ /* 0x040fe40000000063 */
[C---:B------:R-:W-:Y:S01]  /*7730*/  FFMA R91, R138.reuse, R33, R91 ;  /* 0x000000218a5b7223 */ /* 0x040fe2000000005b */
[----:B------:R-:W0:Y:S01]  /*7740*/  LDS R199, [R71.X4+0x4644] ;  /* 0x0046440047c77984 */ /* 0x000e220000004800 */
[----:B------:R-:W-:-:S02]  /*7750*/  FFMA R98, R138, R136, R98 ;  /* 0x000000888a627223 */ /* 0x000fc40000000062 */
[C---:B-1----:R-:W-:Y:S01]  /*7760*/  FFMA R188, R204.reuse, R32, R188 ;  /* 0x00000020ccbc7223 */ /* 0x042fe200000000bc */
[----:B------:R-:W1:Y:S01]  /*7770*/  LDS R138, [R71.X4+0x41ac] ;  /* 0x0041ac00478a7984 */ /* 0x000e620000004800 */
[C---:B------:R-:W-:Y:S02]  /*7780*/  FFMA R187, R204.reuse, R31, R187 ;  /* 0x0000001fccbb7223 */ /* 0x040fe400000000bb */
[C---:B------:R-:W-:Y:S02]  /*7790*/  FFMA R186, R204.reuse, R33, R186 ;  /* 0x00000021ccba7223 */ /* 0x040fe400000000ba */
[----:B------:R-:W-:Y:S02]  /*77a0*/  FFMA R185, R204, R136, R185 ;  /* 0x00000088ccb97223 */ /* 0x000fe400000000b9 */
[C---:B---3--:R-:W-:Y:S01]  /*77b0*/  FFMA R184, R205.reuse, R32, R184 ;  /* 0x00000020cdb87223 */ /* 0x048fe200000000b8 */
[----:B------:R-:W-:Y:S01]  /*77c0*/  LDS R204, [R71.X4+0x4158] ;  /* 0x0041580047cc7984 */ /* 0x000fe20000004800 */
[----:B------:R-:W-:-:S02]  /*77d0*/  FFMA R183, R205, R31, R183 ;  /* 0x0000001fcdb77223 */ /* 0x000fc400000000b7 */
[C---:B------:R-:W-:Y:S02]  /*77e0*/  FFMA R182, R205.reuse, R33, R182 ;  /* 0x00000021cdb67223 */ /* 0x040fe400000000b6 */
[----:B------:R-:W-:Y:S02]  /*77f0*/  FFMA R181, R205, R136, R181 ;  /* 0x00000088cdb57223 */ /* 0x000fe400000000b5 */
[C---:B----4-:R-:W-:Y:S01]  /*7800*/  FFMA R180, R206.reuse, R32, R180 ;  /* 0x00000020ceb47223 */ /* 0x050fe200000000b4 */
[----:B------:R-:W3:Y:S01]  /*7810*/  LDS R205, [R71.X4+0x3c18] ;  /* 0x003c180047cd7984 */ /* 0x000ee20000004800 */
[C---:B------:R-:W-:Y:S02]  /*7820*/  FFMA R179, R206.reuse, R31, R179 ;  /* 0x0000001fceb37223 */ /* 0x040fe400000000b3 */
[C---:B------:R-:W-:Y:S02]  /*7830*/  FFMA R178, R206.reuse, R33, R178 ;  /* 0x00000021ceb27223 */ /* 0x040fe400000000b2 */
[----:B------:R-:W-:-:S02]  /*7840*/  FFMA R177, R206, R136, R177 ;  /* 0x00000088ceb17223 */ /* 0x000fc400000000b1 */
[C---:B-----5:R-:W-:Y:S01]  /*7850*/  FFMA R176, R207.reuse, R32, R176 ;  /* 0x00000020cfb07223 */ /* 0x060fe200000000b0 */
[----:B------:R-:W-:Y:S01]  /*7860*/  LDS R206, [R71.X4+0x372c] ;  /* 0x00372c0047ce7984 */ /* 0x000fe20000004800 */
[C---:B------:R-:W-:Y:S02]  /*7870*/  FFMA R175, R207.reuse, R31, R175 ;  /* 0x0000001fcfaf7223 */ /* 0x040fe400000000af */
[C---:B------:R-:W-:Y:S02]  /*7880*/  FFMA R174, R207.reuse, R33, R174 ;  /* 0x00000021cfae7223 */ /* 0x040fe400000000ae */
[----:B------:R-:W-:Y:S02]  /*7890*/  FFMA R149, R207, R136, R149 ;  /* 0x00000088cf957223 */ /* 0x000fe40000000095 */
[C---:B--2---:R-:W-:Y:S01]  /*78a0*/  FFMA R37, R201.reuse, R32, R37 ;  /* 0x00000020c9257223 */ /* 0x044fe20000000025 */
[----:B------:R-:W2:Y:S01]  /*78b0*/  LDS R207, [R71.X4+0x4698] ;  /* 0x0046980047cf7984 */ /* 0x000ea20000004800 */
[----:B------:R-:W-:-:S02]  /*78c0*/  FFMA R67, R201, R31, R67 ;  /* 0x0000001fc9437223 */ /* 0x000fc40000000043 */
[C---:B------:R-:W-:Y:S02]  /*78d0*/  FFMA R56, R201.reuse, R33, R56 ;  /* 0x00000021c9387223 */ /* 0x040fe40000000038 */
[----:B------:R-:W-:Y:S02]  /*78e0*/  FFMA R66, R201, R136, R66 ;  /* 0x00000088c9427223 */ /* 0x000fe40000000042 */
[C---:B------:R-:W-:Y:S01]  /*78f0*/  FFMA R143, R148.reuse, R32, R143 ;  /* 0x00000020948f7223 */ /* 0x040fe2000000008f */
[----:B------:R-:W-:Y:S01]  /*7900*/  LDS R201, [R71.X4+0x3780] ;  /* 0x0037800047c97984 */ /* 0x000fe20000004800 */
[C---:B------:R-:W-:Y:S02]  /*7910*/  FFMA R82, R148.reuse, R31, R82 ;  /* 0x0000001f94527223 */ /* 0x040fe40000000052 */
[C---:B------:R-:W-:Y:S02]  /*7920*/  FFMA R73, R148.reuse, R33, R73 ;  /* 0x0000002194497223 */ /* 0x040fe40000000049 */
[----:B------:R-:W-:-:S02]  /*7930*/  FFMA R81, R148, R136, R81 ;  /* 0x0000008894517223 */ /* 0x000fc40000000051 */
[C---:B------:R-:W-:Y:S01]  /*7940*/  FFMA R141, R203.reuse, R32, R141 ;  /* 0x00000020cb8d7223 */ /* 0x040fe2000000008d */
[----:B------:R-:W4:Y:S01]  /*7950*/  LDS R148, [R71.X4+0x46ec] ;  /* 0x0046ec0047947984 */ /* 0x000f220000004800 */
[C---:B------:R-:W-:Y:S02]  /*7960*/  FFMA R46, R203.reuse, R31, R46 ;  /* 0x0000001fcb2e7223 */ /* 0x040fe4000000002e */
[C---:B------:R-:W-:Y:S02]  /*7970*/  FFMA R36, R203.reuse, R33, R36 ;  /* 0x00000021cb247223 */ /* 0x040fe40000000024 */
[----:B------:R-:W-:Y:S02]  /*7980*/  FFMA R45, R203, R136, R45 ;  /* 0x00000088cb2d7223 */ /* 0x000fe4000000002d */
[----:B------:R-:W5:Y:S01]  /*7990*/  LDS R203, [R71.X4+0x3cc0] ;  /* 0x003cc00047cb7984 */ /* 0x000f620000004800 */
[C---:B0-----:R-:W-:Y:S02]  /*79a0*/  FFMA R145, R50.reuse, R32, R145 ;  /* 0x0000002032917223 */ /* 0x041fe40000000091 */
[----:B------:R-:W-:-:S02]  /*79b0*/  FFMA R48, R50, R31, R48 ;  /* 0x0000001f32307223 */ /* 0x000fc40000000030 */
[C---:B------:R-:W-:Y:S02]  /*79c0*/  FFMA R38, R50.reuse, R33, R38 ;  /* 0x0000002132267223 */ /* 0x040fe40000000026 */
[----:B------:R-:W-:Y:S02]  /*79d0*/  FFMA R47, R50, R136, R47 ;  /* 0x00000088322f7223 */ /* 0x000fe4000000002f */
[C---:B------:R-:W-:Y:S01]  /*79e0*/  FFMA R142, R199.reuse, R32, R142 ;  /* 0x00000020c78e7223 */ /* 0x040fe2000000008e */
[----:B------:R-:W0:Y:S01]  /*79f0*/  LDS R50, [R71.X4+0x3c6c] ;  /* 0x003c6c0047327984 */ /* 0x000e220000004800 */
[C---:B------:R-:W-:Y:S02]  /*7a00*/  FFMA R65, R199.reuse, R31, R65 ;  /* 0x0000001fc7417223 */ /* 0x040fe40000000041 */
[C---:B------:R-:W-:Y:S02]  /*7a10*/  FFMA R55, R199.reuse, R33, R55 ;  /* 0x00000021c7377223 */ /* 0x040fe40000000037 */
[----:B------:R-:W-:-:S02]  /*7a20*/  FFMA R64, R199, R136, R64 ;  /* 0x00000088c7407223 */ /* 0x000fc40000000040 */
[C---:B-1----:R-:W-:Y:S02]  /*7a30*/  FFMA R87, R138.reuse, R32, R87 ;  /* 0x000000208a577223 */ /* 0x042fe40000000057 */
[C---:B------:R-:W-:Y:S02]  /*7a40*/  FFMA R78, R138.reuse, R31, R78 ;  /* 0x0000001f8a4e7223 */ /* 0x040fe4000000004e */
[C---:B------:R-:W-:Y:S02]  /*7a50*/  FFMA R70, R138.reuse, R33, R70 ;  /* 0x000000218a467223 */ /* 0x040fe40000000046 */
[----:B------:R-:W-:Y:S02]  /*7a60*/  FFMA R77, R138, R136, R77 ;  /* 0x000000888a4d7223 */ /* 0x000fe4000000004d */
[C---:B------:R-:W-:Y:S02]  /*7a70*/  FFMA R89, R208.reuse, R32, R89 ;  /* 0x00000020d0597223 */ /* 0x040fe40000000059 */
[----:B------:R-:W-:-:S02]  /*7a80*/  FFMA R84, R208, R31, R84 ;  /* 0x0000001fd0547223 */ /* 0x000fc40000000054 */
[C---:B------:R-:W-:Y:S02]  /*7a90*/  FFMA R74, R208.reuse, R33, R74 ;  /* 0x00000021d04a7223 */ /* 0x040fe4000000004a */
[----:B------:R-:W-:Y:S02]  /*7aa0*/  FFMA R83, R208, R136, R83 ;  /* 0x00000088d0537223 */ /* 0x000fe40000000053 */
[C---:B---3--:R-:W-:Y:S01]  /*7ab0*/  FFMA R140, R205.reuse, R32, R140 ;  /* 0x00000020cd8c7223 */ /* 0x048fe2000000008c */
[----:B------:R-:W-:Y:S01]  /*7ac0*/  LDS R208, [R71.X4+0x4794] ;  /* 0x0047940047d07984 */ /* 0x000fe20000004800 */
[C---:B------:R-:W-:Y:S02]  /*7ad0*/  FFMA R97, R205.reuse, R31, R97 ;  /* 0x0000001fcd617223 */ /* 0x040fe40000000061 */
[C---:B------:R-:W-:Y:S02]  /*7ae0*/  FFMA R90, R205.reuse, R33, R90 ;  /* 0x00000021cd5a7223 */ /* 0x040fe4000000005a */
[----:B------:R-:W-:-:S02]  /*7af0*/  FFMA R96, R205, R136, R96 ;  /* 0x00000088cd607223 */ /* 0x000fc40000000060 */
[C---:B------:R-:W-:Y:S01]  /*7b00*/  FFMA R139, R204.reuse, R32, R139 ;  /* 0x00000020cc8b7223 */ /* 0x040fe2000000008b */
[----:B------:R-:W1:Y:S01]  /*7b10*/  LDS R205, [R71.X4+0x4200] ;  /* 0x0042000047cd7984 */ /* 0x000e620000004800 */
        /* <DEDUP_REMOVED lines=9> */
[----:B------:R-:W3:Y:S01]  /*7bb0*/  LDS R207, [R71.X4+0x3d14] ;  /* 0x003d140047cf7984 */ /* 0x000ee20000004800 */
[C---:B------:R-:W-:Y:S02]  /*7bc0*/  FFMA R44, R206.reuse, R31, R44 ;  /* 0x0000001fce2c7223 */ /* 0x040fe4000000002c */
[C---:B------:R-:W-:Y:S02]  /*7bd0*/  FFMA R35, R206.reuse, R33, R35 ;  /* 0x00000021ce237223 */ /* 0x040fe40000000023 */
[----:B------:R-:W-:-:S02]  /*7be0*/  FFMA R43, R206, R136, R43 ;  /* 0x00000088ce2b7223 */ /* 0x000fc4000000002b */
[C---:B----4-:R-:W-:Y:S01]  /*7bf0*/  FFMA R69, R148.reuse, R32, R69 ;  /* 0x0000002094457223 */ /* 0x050fe20000000045 */
[----:B------:R-:W4:Y:S01]  /*7c00*/  LDS R206, [R71.X4+0x4254] ;  /* 0x0042540047ce7984 */ /* 0x000f220000004800 */
[C---:B------:R-:W-:Y:S02]  /*7c10*/  FFMA R61, R148.reuse, R31, R61 ;  /* 0x0000001f943d7223 */ /* 0x040fe4000000003d */
[CC--:B------:R-:W-:Y:S02]  /*7c20*/  FFMA R52, R148.reuse, R33.reuse, R52 ;  /* 0x0000002194347223 */ /* 0x0c0fe40000000034 */
[----:B------:R-:W-:Y:S02]  /*7c30*/  FFMA R60, R148, R136, R60 ;  /* 0x00000088943c7223 */ /* 0x000fe4000000003c */
[----:B------:R-:W-:Y:S01]  /*7c40*/  FFMA R199, R201, R33, R58 ;  /* 0x00000021c9c77223 */ /* 0x000fe2000000003a */
[----:B------:R-:W3:Y:S01]  /*7c50*/  LDS R148, [R71.X4+0x3d68] ;  /* 0x003d680047947984 */ /* 0x000ee20000004800 */
[----:B-----5:R-:W-:-:S02]  /*7c60*/  FFMA R138, R203, R32, R59 ;  /* 0x00000020cb8a7223 */ /* 0x020fc4000000003b */
[C---:B0-----:R-:W-:Y:S01]  /*7c70*/  FFMA R49, R50.reuse, R32, R49 ;  /* 0x0000002032317223 */ /* 0x041fe20000000031 */
[----:B------:R-:W0:Y:S01]  /*7c80*/  LDS R58, [R71.X4+0x42a8] ;  /* 0x0042a800473a7984 */ /* 0x000e220000004800 */
[C---:B------:R-:W-:Y:S02]  /*7c90*/  FFMA R137, R50.reuse, R31, R137 ;  /* 0x0000001f32897223 */ /* 0x040fe40000000089 */
[C---:B------:R-:W-:Y:S01]  /*7ca0*/  FFMA R147, R50.reuse, R33, R147 ;  /* 0x0000002132937223 */ /* 0x040fe20000000093 */
[----:B------:R-:W5:Y:S01]  /*7cb0*/  LDS R59, [R71.X4+0x47e8] ;  /* 0x0047e800473b7984 */ /* 0x000f620000004800 */
[----:B------:R-:W-:Y:S02]  /*7cc0*/  FFMA R135, R50, R136, R135 ;  /* 0x0000008832877223 */ /* 0x000fe40000000087 */
[C---:B------:R-:W-:Y:S02]  /*7cd0*/  FFMA R51, R201.reuse, R32, R51 ;  /* 0x00000020c9337223 */ /* 0x040fe40000000033 */
[----:B------:R-:W-:-:S02]  /*7ce0*/  FFMA R42, R201, R31, R42 ;  /* 0x0000001fc92a7223 */ /* 0x000fc4000000002a */
[-C--:B------:R-:W-:Y:S02]  /*7cf0*/  FFMA R41, R201, R136.reuse, R41 ;  /* 0x00000088c9297223 */ /* 0x080fe40000000029 */
[C---:B------:R-:W-:Y:S02]  /*7d00*/  FFMA R93, R203.reuse, R31, R93 ;  /* 0x0000001fcb5d7223 */ /* 0x040fe4000000005d */
[C---:B------:R-:W-:Y:S02]  /*7d10*/  FFMA R86, R203.reuse, R33, R86 ;  /* 0x00000021cb567223 */ /* 0x040fe40000000056 */
[----:B------:R-:W-:Y:S02]  /*7d20*/  FFMA R92, R203, R136, R92 ;  /* 0x00000088cb5c7223 */ /* 0x000fe4000000005c */
[C---:B-1----:R-:W-:Y:S02]  /*7d30*/  FFMA R85, R205.reuse, R32, R85 ;  /* 0x00000020cd557223 */ /* 0x042fe40000000055 */
[----:B------:R-:W-:-:S02]  /*7d40*/  FFMA R76, R205, R31, R76 ;  /* 0x0000001fcd4c7223 */ /* 0x000fc4000000004c */
[C---:B------:R-:W-:Y:S02]  /*7d50*/  FFMA R68, R205.reuse, R33, R68 ;  /* 0x00000021cd447223 */ /* 0x040fe40000000044 */
[----:B------:R-:W-:Y:S02]  /*7d60*/  FFMA R75, R205, R136, R75 ;  /* 0x00000088cd4b7223 */ /* 0x000fe4000000004b */
[C---:B------:R-:W-:Y:S02]  /*7d70*/  FFMA R34, R209.reuse, R32, R34 ;  /* 0x00000020d1227223 */ /* 0x040fe40000000022 */
[C---:B------:R-:W-:Y:S02]  /*7d80*/  FFMA R95, R209.reuse, R31, R95 ;  /* 0x0000001fd15f7223 */ /* 0x040fe4000000005f */
[C---:B------:R-:W-:Y:S02]  /*7d90*/  FFMA R88, R209.reuse, R33, R88 ;  /* 0x00000021d1587223 */ /* 0x040fe40000000058 */
[----:B------:R-:W-:-:S02]  /*7da0*/  FFMA R146, R209, R136, R146 ;  /* 0x00000088d1927223 */ /* 0x000fc40000000092 */
[C---:B--2---:R-:W-:Y:S02]  /*7db0*/  FFMA R57, R204.reuse, R32, R57 ;  /* 0x00000020cc397223 */ /* 0x044fe40000000039 */
[C---:B------:R-:W-:Y:S02]  /*7dc0*/  FFMA R40, R204.reuse, R31, R40 ;  /* 0x0000001fcc287223 */ /* 0x040fe40000000028 */
[C---:B------:R-:W-:Y:S02]  /*7dd0*/  FFMA R50, R204.reuse, R33, R94 ;  /* 0x00000021cc327223 */ /* 0x040fe4000000005e */
[----:B------:R-:W-:Y:S02]  /*7de0*/  FFMA R39, R204, R136, R39 ;  /* 0x00000088cc277223 */ /* 0x000fe40000000027 */
[C---:B---3--:R-:W-:Y:S02]  /*7df0*/  FFMA R150, R207.reuse, R32, R150 ;  /* 0x00000020cf967223 */ /* 0x048fe40000000096 */
[----:B------:R-:W-:-:S02]  /*7e00*/  FFMA R151, R207, R31, R151 ;  /* 0x0000001fcf977223 */ /* 0x000fc40000000097 */
[C---:B------:R-:W-:Y:S02]  /*7e10*/  FFMA R152, R207.reuse, R33, R152 ;  /* 0x00000021cf987223 */ /* 0x040fe40000000098 */
[----:B------:R-:W-:Y:S02]  /*7e20*/  FFMA R153, R207, R136, R153 ;  /* 0x00000088cf997223 */ /* 0x000fe40000000099 */
[C---:B----4-:R-:W-:Y:S02]  /*7e30*/  FFMA R154, R206.reuse, R32, R154 ;  /* 0x00000020ce9a7223 */ /* 0x050fe4000000009a */
[C---:B------:R-:W-:Y:S02]  /*7e40*/  FFMA R155, R206.reuse, R31, R155 ;  /* 0x0000001fce9b7223 */ /* 0x040fe4000000009b */
[C---:B------:R-:W-:Y:S02]  /*7e50*/  FFMA R156, R206.reuse, R33, R156 ;  /* 0x00000021ce9c7223 */ /* 0x040fe4000000009c */
[----:B------:R-:W-:-:S02]  /*7e60*/  FFMA R157, R206, R136, R157 ;  /* 0x00000088ce9d7223 */ /* 0x000fc4000000009d */
[C---:B------:R-:W-:Y:S02]  /*7e70*/  FFMA R158, R208.reuse, R32, R158 ;  /* 0x00000020d09e7223 */ /* 0x040fe4000000009e */
[C---:B------:R-:W-:Y:S02]  /*7e80*/  FFMA R159, R208.reuse, R31, R159 ;  /* 0x0000001fd09f7223 */ /* 0x040fe4000000009f */
[C---:B------:R-:W-:Y:S02]  /*7e90*/  FFMA R160, R208.reuse, R33, R160 ;  /* 0x00000021d0a07223 */ /* 0x040fe400000000a0 */
[----:B------:R-:W-:Y:S02]  /*7ea0*/  FFMA R161, R208, R136, R161 ;  /* 0x00000088d0a17223 */ /* 0x000fe400000000a1 */
[C---:B------:R-:W-:Y:S02]  /*7eb0*/  FFMA R162, R210.reuse, R32, R162 ;  /* 0x00000020d2a27223 */ /* 0x040fe400000000a2 */
[----:B------:R-:W-:-:S02]  /*7ec0*/  FFMA R163, R210, R31, R163 ;  /* 0x0000001fd2a37223 */ /* 0x000fc400000000a3 */
[C---:B------:R-:W-:Y:S02]  /*7ed0*/  FFMA R164, R210.reuse, R33, R164 ;  /* 0x00000021d2a47223 */ /* 0x040fe400000000a4 */
[----:B------:R-:W-:Y:S02]  /*7ee0*/  FFMA R165, R210, R136, R165 ;  /* 0x00000088d2a57223 */ /* 0x000fe400000000a5 */
[C---:B------:R-:W-:Y:S02]  /*7ef0*/  FFMA R166, R148.reuse, R32, R166 ;  /* 0x0000002094a67223 */ /* 0x040fe400000000a6 */
[C---:B------:R-:W-:Y:S02]  /*7f00*/  FFMA R167, R148.reuse, R31, R167 ;  /* 0x0000001f94a77223 */ /* 0x040fe400000000a7 */
[C---:B------:R-:W-:Y:S02]  /*7f10*/  FFMA R168, R148.reuse, R33, R168 ;  /* 0x0000002194a87223 */ /* 0x040fe400000000a8 */
[----:B------:R-:W-:-:S02]  /*7f20*/  FFMA R169, R148, R136, R169 ;  /* 0x0000008894a97223 */ /* 0x000fc400000000a9 */
[C---:B0-----:R-:W-:Y:S02]  /*7f30*/  FFMA R170, R58.reuse, R32, R170 ;  /* 0x000000203aaa7223 */ /* 0x041fe400000000aa */
[C---:B------:R-:W-:Y:S02]  /*7f40*/  FFMA R171, R58.reuse, R31, R171 ;  /* 0x0000001f3aab7223 */ /* 0x040fe400000000ab */
[C---:B------:R-:W-:Y:S02]  /*7f50*/  FFMA R172, R58.reuse, R33, R172 ;  /* 0x000000213aac7223 */ /* 0x040fe400000000ac */
[----:B------:R-:W-:Y:S02]  /*7f60*/  FFMA R173, R58, R136, R173 ;  /* 0x000000883aad7223 */ /* 0x000fe400000000ad */
[C---:B-----5:R-:W-:Y:S02]  /*7f70*/  FFMA R202, R59.reuse, R32, R202 ;  /* 0x000000203bca7223 */ /* 0x060fe400000000ca */
[----:B------:R-:W-:-:S02]  /*7f80*/  FFMA R200, R59, R31, R200 ;  /* 0x0000001f3bc87223 */ /* 0x000fc400000000c8 */
[C---:B------:R-:W-:Y:S02]  /*7f90*/  FFMA R198, R59.reuse, R33, R198 ;  /* 0x000000213bc67223 */ /* 0x040fe400000000c6 */
[----:B------:R-:W-:Y:S01]  /*7fa0*/  FFMA R197, R59, R136, R197 ;  /* 0x000000883bc57223 */ /* 0x000fe200000000c5 */
[----:B------:R-:W-:Y:S01]  /*7fb0*/  @P0 CALL.REL.NOINC `(.L_x_4) ;  /* 0x0000001000000944 */ /* 0x000fe20003c00000 */
[----:B------:R-:W-:Y:S05]  /*7fc0*/  BRA `(.L_x_5) ;  /* 0xffffb7e000007947 */ /* 0x000fea000383ffff */
.L_x_4:
[----:B------:R-:W-:-:S04]  /*7fd0*/  UIADD3 UR4, UR4, 0x1, URZ ;  /* 0x0000000104047890 */ /* 0x000fc8000fffe03f */
[----:B------:R-:W-:-:S06]  /*7fe0*/  UISETP.GE.U32.AND UP0, UPT, UR4, 0x7, UPT ;  /* 0x000000070400788c */ /* 0x000fcc000bf06070 */
[----:B------:R-:W-:-:S13]  /*7ff0*/  PLOP3.LUT P0, PT, PT, PT, UP0, 0x80, 0x0 ;  /* 0x000000000000781c */ /* 0x000fda0003f0f008 */
[----:B------:R-:W-:Y:S01]  /*8000*/  @P0 CALL.REL.NOINC `(.L_x_6) ;  /* 0x0000001000000944 */ /* 0x000fe20003c00000 */
[----:B------:R-:W-:Y:S05]  /*8010*/  BRA `(.L_x_7) ;  /* 0xffffa75000007947 */ /* 0x000fea000383ffff */
.L_x_6:
[----:B------:R-:W0:Y:S01]  /*8020*/  S2R R3, SR_CTAID.X ;  /* 0x0000000000037919 */ /* 0x000e220000002500 */
[----:B------:R-:W-:Y:S01]  /*8030*/  HFMA2.MMA R2, -RZ, RZ, 0, 0 ;  /* 0x00000000ff027435 */ /* 0x000fe200000001ff */
[----:B------:R-:W-:-:S05]  /*8040*/  LOP3.LUT R0, R0, 0xf, RZ, 0xc0, !PT ;  /* 0x0000000f00007812 */ /* 0x000fca00078ec0ff */
[----:B------:R-:W-:-:S04]  /*8050*/  IMAD R0, R133, 0x18800, R0 ;  /* 0x0001880085007824 */ /* 0x000fc800078e0200 */
[----:B0-----:R-:W-:-:S05]  /*8060*/  IMAD.HI R2, R3, -0x6db6db6d, R2 ;  /* 0x9249249303027827 */ /* 0x001fca00078e0202 */
[----:B------:R-:W-:-:S04]  /*8070*/  SHF.R.U32.HI R5, RZ, 0x1f, R2 ;  /* 0x0000001fff057819 */ /* 0x000fc80000011602 */
[----:B------:R-:W-:-:S05]  /*8080*/  LEA.HI.SX32 R5, R2, R5, 0x1e ;  /* 0x0000000502057211 */ /* 0x000fca00078ff2ff */
[C---:B------:R-:W-:Y:S02]  /*8090*/  IMAD R3, R5.reuse, -0x7, R3 ;  /* 0xfffffff905037824 */ /* 0x040fe400078e0203 */
[----:B------:R-:W-:-:S05]  /*80a0*/  IMAD R0, R5, 0x700, R0 ;  /* 0x0000070005007824 */ /* 0x000fca00078e0200 */
[----:B------:R-:W-:-:S05]  /*80b0*/  LEA R3, R3, R0, 0x4 ;  /* 0x0000000003037211 */ /* 0x000fca00078e20ff */
[----:B------:R-:W-:-:S04]  /*80c0*/  IMAD R3, R30, 0xe0, R3 ;  /* 0x000000e01e037824 */ /* 0x000fc800078e0203 */
[----:B------:R-:W-:-:S05]  /*80d0*/  IMAD.WIDE R132, R3, R132, c[0x0][0x170] ;  /* 0x00005c0003847625 */ /* 0x000fca00078e0284 */
[----:B------:R-:W-:Y:S04]  /*80e0*/  STG.E [R132.64], R196 ;  /* 0x000000c484007986 */ /* 0x000fe8000c101908 */
[----:B------:R-:W-:Y:S04]  /*80f0*/  STG.E [R132.64+0xe00], R195 ;  /* 0x000e00c384007986 */ /* 0x000fe8000c101908 */
        /* <DEDUP_REMOVED lines=125> */
[----:B------:R-:W-:Y:S01]  /*88d0*/  STG.E [R132.64+0x2a2bc0], R197 ;  /* 0x2a2bc0c584007986 */ /* 0x000fe2000c101908 */
[----:B------:R-:W-:Y:S05]  /*88e0*/  EXIT ;  /* 0x000000000000794d */ /* 0x000fea0003800000 */
.L_x_8:
[----:B------:R-:W-:-:S00]  /*88f0*/  BRA `(.L_x_8) ;  /* 0xfffffff000007947 */ /* 0x000fc0000383ffff */
[----:B------:R-:W-:-:S00]  /*8900*/  NOP ;  /* 0x0000000000007918 */ /* 0x000fc00000000000 */
[----:B------:R-:W-:-:S00]  /*8910*/  NOP ;  /* 0x0000000000007918 */ /* 0x000fc00000000000 */
[----:B------:R-:W-:-:S00]  /*8920*/  NOP ;  /* 0x0000000000007918 */ /* 0x000fc00000000000 */
[----:B------:R-:W-:-:S00]  /*8930*/  NOP ;  /* 0x0000000000007918 */ /* 0x000fc00000000000 */
[----:B------:R-:W-:-:S00]  /*8940*/  NOP ;  /* 0x0000000000007918 */ /* 0x000fc00000000000 */
[----:B------:R-:W-:-:S00]  /*8950*/  NOP ;  /* 0x0000000000007918 */ /* 0x000fc00000000000 */
[----:B------:R-:W-:-:S00]  /*8960*/  NOP ;  /* 0x0000000000007918 */ /* 0x000fc00000000000 */
[----:B------:R-:W-:-:S00]  /*8970*/  NOP ;  /* 0x0000000000007918 */ /* 0x000fc00000000000 */
.L_x_9:


//--------------------- .nv.shared.candidate4     --------------------------
	.section	.nv.shared.candidate4,"aw",@nobits
	.align	4
.nv.shared.candidate4:
	.zero		19140
